def matmul_kernel(
    a_ptr,
    b_ptr,
    c_ptr,
    M,
    N,
    K,
    stride_am,
    stride_ak,
    stride_bk,
    stride_bn,
    stride_cm,
    stride_cn,
    BLOCK_M: tl.constexpr,
    BLOCK_N: tl.constexpr,
    BLOCK_K: tl.constexpr,
    GROUP_M: tl.constexpr,
):
    pid = tl.program_id(axis=0)
    num_pid_m = tl.cdiv(M, BLOCK_M)
    num_pid_n = tl.cdiv(N, BLOCK_N)
    num_pid_in_group = GROUP_M * num_pid_n
    group_id = pid // num_pid_in_group
    first_pid_m = group_id * GROUP_M
    group_size_m = min(num_pid_m - first_pid_m, GROUP_M)
    pid_m = first_pid_m + ((pid % num_pid_in_group) % group_size_m)
    pid_n = (pid % num_pid_in_group) // group_size_m

    offs_am = (pid_m * BLOCK_M + tl.arange(0, BLOCK_M)) % M
    offs_bn = (pid_n * BLOCK_N + tl.arange(0, BLOCK_N)) % N
    offs_k = tl.arange(0, BLOCK_K)
    a_ptrs = a_ptr + offs_am[:, None] * stride_am + offs_k[None, :] * stride_ak
    b_ptrs = b_ptr + offs_k[:, None] * stride_bk + offs_bn[None, :] * stride_bn

    acc = tl.zeros((BLOCK_M, BLOCK_N), dtype=tl.float32)
    for kk in range(0, tl.cdiv(K, BLOCK_K)):
        a = tl.load(a_ptrs, mask=offs_k[None, :] < K - kk * BLOCK_K, other=0.0)
        b = tl.load(b_ptrs, mask=offs_k[:, None] < K - kk * BLOCK_K, other=0.0)
        acc = tl.dot(a, b, acc)
        a_ptrs += BLOCK_K * stride_ak
        b_ptrs += BLOCK_K * stride_bk

    c = acc.to(c_ptr.dtype.element_ty)
    offs_cm = pid_m * BLOCK_M + tl.arange(0, BLOCK_M)
    offs_cn = pid_n * BLOCK_N + tl.arange(0, BLOCK_N)
    c_ptrs = c_ptr + offs_cm[:, None] * stride_cm + offs_cn[None, :] * stride_cn
    mask = (offs_cm[:, None] < M) & (offs_cn[None, :] < N)
    tl.store(c_ptrs, c, mask=mask)

# config = {"BLOCK_K": 32, "BLOCK_M": 32, "BLOCK_N": 128, "GROUP_M": 8, "arch": "sm_100", "dtype": "fp8e4m3", "num_ctas": 1, "num_stages": 2, "num_warps": 4}
# arch = sm_100


// ===== COMPILED SASS (sm_100a) =====

	.target	sm_100a

	.elftype	@"ET_EXEC"


//--------------------- .note.nv.tkinfo           --------------------------
	.section	.note.nv.tkinfo,"",@"SHT_NOTE"
	.sectionflags	@"SHF_NOTE_NV_TKINFO"
	.tkinfo
        /*0018*/ 	.word	0x00000081
        /*0030*/ 	.string	""
        /*0030*/ 	.string	"ptxas-blackwell"
        /*0030*/ 	.string	"Cuda compilation tools, release 12.9, V12.9.86"
        /*0030*/ 	.string	"Build cuda_12.9.r12.9/compiler.36037853_0"
        /*0030*/ 	.string	"-v  -suppress-debug-info  -lineinfo  -arch sm_100a "



//--------------------- .note.nv.cuver            --------------------------
	.section	.note.nv.cuver,"",@"SHT_NOTE"
	.sectionflags	@"SHF_NOTE_NV_CUVER"
        /*0018*/ 	.short	0x0001
        /*001a*/ 	.short	0x0064
        /*001c*/ 	.short	0x0001
        /*001e*/ 	.short	0x0000
        /*0020*/ 	.short	0x0001
        /*0022*/ 	.short	0x0000


//--------------------- .nv.info                  --------------------------
	.section	.nv.info,"",@"SHT_CUDA_INFO"
	.align	4


	//----- nvinfo : EIATTR_REGCOUNT
	.align		4
        /*0000*/ 	.byte	0x04, 0x2f
        /*0002*/ 	.short	(.L_1 - .L_0)
	.align		4
.L_0:
        /*0004*/ 	.word	index@(matmul_kernel)
        /*0008*/ 	.word	0x000000ff


	//----- nvinfo : EIATTR_FRAME_SIZE
	.align		4
.L_1:
        /*000c*/ 	.byte	0x04, 0x11
        /*000e*/ 	.short	(.L_3 - .L_2)
	.align		4
.L_2:
        /*0010*/ 	.word	index@(matmul_kernel)
        /*0014*/ 	.word	0x00000000


	//----- nvinfo : EIATTR_MIN_STACK_SIZE
	.align		4
.L_3:
        /*0018*/ 	.byte	0x04, 0x12
        /*001a*/ 	.short	(.L_5 - .L_4)
	.align		4
.L_4:
        /*001c*/ 	.word	index@(matmul_kernel)
        /*0020*/ 	.word	0x00000000
.L_5:


//--------------------- .nv.info.matmul_kernel    --------------------------
	.section	.nv.info.matmul_kernel,"",@"SHT_CUDA_INFO"
	.sectionflags	@""
	.align	4


	//----- nvinfo : EIATTR_CUDA_API_VERSION
	.align		4
        /*0000*/ 	.byte	0x04, 0x37
        /*0002*/ 	.short	(.L_7 - .L_6)
.L_6:
        /*0004*/ 	.word	0x00000081


	//----- nvinfo : EIATTR_KPARAM_INFO
	.align		4
.L_7:
        /*0008*/ 	.byte	0x04, 0x17
        /*000a*/ 	.short	(.L_9 - .L_8)
.L_8:
        /*000c*/ 	.word	0x00000000
        /*0010*/ 	.short	0x000d
        /*0012*/ 	.short	0x0048
        /*0014*/ 	.byte	0x00, 0xf4, 0x21, 0x00


	//----- nvinfo : EIATTR_KPARAM_INFO
	.align		4
.L_9:
        /*0018*/ 	.byte	0x04, 0x17
        /*001a*/ 	.short	(.L_11 - .L_10)
.L_10:
        /*001c*/ 	.word	0x00000000
        /*0020*/ 	.short	0x000c
        /*0022*/ 	.short	0x0040
        /*0024*/ 	.byte	0x00, 0xf4, 0x21, 0x00


	//----- nvinfo : EIATTR_KPARAM_INFO
	.align		4
.L_11:
        /*0028*/ 	.byte	0x04, 0x17
        /*002a*/ 	.short	(.L_13 - .L_12)
.L_12:
        /*002c*/ 	.word	0x00000000
        /*0030*/ 	.short	0x000b
        /*0032*/ 	.short	0x0038
        /*0034*/ 	.byte	0x00, 0xf0, 0x11, 0x00


	//----- nvinfo : EIATTR_KPARAM_INFO
	.align		4
.L_13:
        /*0038*/ 	.byte	0x04, 0x17
        /*003a*/ 	.short	(.L_15 - .L_14)
.L_14:
        /*003c*/ 	.word	0x00000000
        /*0040*/ 	.short	0x000a
        /*0042*/ 	.short	0x0034
        /*0044*/ 	.byte	0x00, 0xf0, 0x11, 0x00


	//----- nvinfo : EIATTR_KPARAM_INFO
	.align		4
.L_15:
        /*0048*/ 	.byte	0x04, 0x17
        /*004a*/ 	.short	(.L_17 - .L_16)
.L_16:
        /*004c*/ 	.word	0x00000000
        /*0050*/ 	.short	0x0009
        /*0052*/ 	.short	0x0030
        /*0054*/ 	.byte	0x00, 0xf0, 0x11, 0x00


	//----- nvinfo : EIATTR_KPARAM_INFO
	.align		4
.L_17:
        /*0058*/ 	.byte	0x04, 0x17
        /*005a*/ 	.short	(.L_19 - .L_18)
.L_18:
        /*005c*/ 	.word	0x00000000
        /*0060*/ 	.short	0x0008
        /*0062*/ 	.short	0x002c
        /*0064*/ 	.byte	0x00, 0xf0, 0x11, 0x00


	//----- nvinfo : EIATTR_KPARAM_INFO
	.align		4
.L_19:
        /*0068*/ 	.byte	0x04, 0x17
        /*006a*/ 	.short	(.L_21 - .L_20)
.L_20:
        /*006c*/ 	.word	0x00000000
        /*0070*/ 	.short	0x0007
        /*0072*/ 	.short	0x0028
        /*0074*/ 	.byte	0x00, 0xf0, 0x11, 0x00


	//----- nvinfo : EIATTR_KPARAM_INFO
	.align		4
.L_21:
        /*0078*/ 	.byte	0x04, 0x17
        /*007a*/ 	.short	(.L_23 - .L_22)
.L_22:
        /*007c*/ 	.word	0x00000000
        /*0080*/ 	.short	0x0006
        /*0082*/ 	.short	0x0024
        /*0084*/ 	.byte	0x00, 0xf0, 0x11, 0x00


	//----- nvinfo : EIATTR_KPARAM_INFO
	.align		4
.L_23:
        /*0088*/ 	.byte	0x04, 0x17
        /*008a*/ 	.short	(.L_25 - .L_24)
.L_24:
        /*008c*/ 	.word	0x00000000
        /*0090*/ 	.short	0x0005
        /*0092*/ 	.short	0x0020
        /*0094*/ 	.byte	0x00, 0xf0, 0x11, 0x00


	//----- nvinfo : EIATTR_KPARAM_INFO
	.align		4
.L_25:
        /*0098*/ 	.byte	0x04, 0x17
        /*009a*/ 	.short	(.L_27 - .L_26)
.L_26:
        /*009c*/ 	.word	0x00000000
        /*00a0*/ 	.short	0x0004
        /*00a2*/ 	.short	0x001c
        /*00a4*/ 	.byte	0x00, 0xf0, 0x11, 0x00


	//----- nvinfo : EIATTR_KPARAM_INFO
	.align		4
.L_27:
        /*00a8*/ 	.byte	0x04, 0x17
        /*00aa*/ 	.short	(.L_29 - .L_28)
.L_28:
        /*00ac*/ 	.word	0x00000000
        /*00b0*/ 	.short	0x0003
        /*00b2*/ 	.short	0x0018
        /*00b4*/ 	.byte	0x00, 0xf0, 0x11, 0x00


	//----- nvinfo : EIATTR_KPARAM_INFO
	.align		4
.L_29:
        /*00b8*/ 	.byte	0x04, 0x17
        /*00ba*/ 	.short	(.L_31 - .L_30)
.L_30:
        /*00bc*/ 	.word	0x00000000
        /*00c0*/ 	.short	0x0002
        /*00c2*/ 	.short	0x0010
        /*00c4*/ 	.byte	0x00, 0xf4, 0x21, 0x00


	//----- nvinfo : EIATTR_KPARAM_INFO
	.align		4
.L_31:
        /*00c8*/ 	.byte	0x04, 0x17
        /*00ca*/ 	.short	(.L_33 - .L_32)
.L_32:
        /*00cc*/ 	.word	0x00000000
        /*00d0*/ 	.short	0x0001
        /*00d2*/ 	.short	0x0008
        /*00d4*/ 	.byte	0x00, 0xf4, 0x21, 0x00


	//----- nvinfo : EIATTR_KPARAM_INFO
	.align		4
.L_33:
        /*00d8*/ 	.byte	0x04, 0x17
        /*00da*/ 	.short	(.L_35 - .L_34)
.L_34:
        /*00dc*/ 	.word	0x00000000
        /*00e0*/ 	.short	0x0000
        /*00e2*/ 	.short	0x0000
        /*00e4*/ 	.byte	0x00, 0xf4, 0x21, 0x00


	//----- nvinfo : EIATTR_SPARSE_MMA_MASK
	.align		4
.L_35:
        /*00e8*/ 	.byte	0x03, 0x50
        /*00ea*/ 	.short	0x0000


	//----- nvinfo : EIATTR_MAXREG_COUNT
	.align		4
        /*00ec*/ 	.byte	0x03, 0x1b
        /*00ee*/ 	.short	0x00ff


	//----- nvinfo : EIATTR_NUM_BARRIERS
	.align		4
        /*00f0*/ 	.byte	0x02, 0x4c
        /*00f2*/ 	.byte	0x01
	.zero		1


	//----- nvinfo : EIATTR_VRC_CTA_INIT_COUNT
	.align		4
        /*00f4*/ 	.byte	0x02, 0x4a
	.zero		1
	.zero		1


	//----- nvinfo : EIATTR_EXIT_INSTR_OFFSETS
	.align		4
        /*00f8*/ 	.byte	0x04, 0x1c
        /*00fa*/ 	.short	(.L_37 - .L_36)


	//   ....[0]....
.L_36:
        /*00fc*/ 	.word	0x000059f0


	//   ....[1]....
        /*0100*/ 	.word	0x00005a10


	//----- nvinfo : EIATTR_REQNTID
	.align		4
.L_37:
        /*0104*/ 	.byte	0x04, 0x10
        /*0106*/ 	.short	(.L_39 - .L_38)
.L_38:
        /*0108*/ 	.word	0x00000080
        /*010c*/ 	.word	0x00000001
        /*0110*/ 	.word	0x00000001


	//----- nvinfo : EIATTR_CBANK_PARAM_SIZE
	.align		4
.L_39:
        /*0114*/ 	.byte	0x03, 0x19
        /*0116*/ 	.short	0x0050


	//----- nvinfo : EIATTR_PARAM_CBANK
	.align		4
        /*0118*/ 	.byte	0x04, 0x0a
        /*011a*/ 	.short	(.L_41 - .L_40)
	.align		4
.L_40:
        /*011c*/ 	.word	index@(.nv.constant0.matmul_kernel)
        /*0120*/ 	.short	0x0380
        /*0122*/ 	.short	0x0050


	//----- nvinfo : EIATTR_SW_WAR
	.align		4
.L_41:
        /*0124*/ 	.byte	0x04, 0x36
        /*0126*/ 	.short	(.L_43 - .L_42)
.L_42:
        /*0128*/ 	.word	0x00000008
.L_43:


//--------------------- .nv.compat                --------------------------
	.section	.nv.compat,"",@"SHT_CUDA_COMPAT_INFO"
	.align	4
        /*0000*/ 	.byte	0x02, 0x02, 0x02, 0x00, 0x02, 0x05, 0x05, 0x00, 0x02, 0x03, 0x00, 0x00, 0x02, 0x06, 0x01, 0x00


//--------------------- .nv.callgraph             --------------------------
	.section	.nv.callgraph,"",@"SHT_CUDA_CALLGRAPH"
	.align	4
	.sectionentsize	8
	.align		4
        /*0000*/ 	.word	0x00000000
	.align		4
        /*0004*/ 	.word	0xffffffff
	.align		4
        /*0008*/ 	.word	0x00000000
	.align		4
        /*000c*/ 	.word	0xfffffffe
	.align		4
        /*0010*/ 	.word	0x00000000
	.align		4
        /*0014*/ 	.word	0xfffffffd
	.align		4
        /*0018*/ 	.word	0x00000000
	.align		4
        /*001c*/ 	.word	0xfffffffc


//--------------------- .text.matmul_kernel       --------------------------
	.section	.text.matmul_kernel,"ax",@progbits
	.align	128
        .global         matmul_kernel
        .type           matmul_kernel,@function
        .size           matmul_kernel,(.L_x_4 - matmul_kernel)
        .other          matmul_kernel,@"STO_CUDA_ENTRY STV_DEFAULT"
matmul_kernel:
.text.matmul_kernel:
[----:B------:R-:W0:Y:S08]  /*0000*/  LDC R1, c[0x0][0x37c] ;  /* 0x0000df00ff017b82 */ /* 0x000e300000000800 */
[----:B------:R-:W1:Y:S01]  /*0010*/  LDC.64 R52, c[0x0][0x398] ;  /* 0x0000e600ff347b82 */ /* 0x000e620000000a00 */
[----:B------:R-:W2:Y:S01]  /*0020*/  S2R R5, SR_CTAID.X ;  /* 0x0000000000057919 */ /* 0x000ea20000002500 */
[----:B------:R-:W3:Y:S01]  /*0030*/  LDCU UR4, c[0x0][0x3a0] ;  /* 0x00007400ff0477ac */ /* 0x000ee20008000800 */
[----:B------:R-:W-:Y:S01]  /*0040*/  UMOV UR5, 0x400 ;  /* 0x0000040000057882 */ /* 0x000fe20000000000 */
[----:B------:R-:W4:Y:S04]  /*0050*/  LDCU.64 UR10, c[0x0][0x358] ;  /* 0x00006b00ff0a77ac */ /* 0x000f280008000a00 */
[----:B------:R-:W5:Y:S01]  /*0060*/  S2UR UR6, SR_CgaCtaId ;  /* 0x00000000000679c3 */ /* 0x000f620000008800 */
[----:B------:R-:W0:Y:S01]  /*0070*/  LDCU UR8, c[0x0][0x3a0] ;  /* 0x00007400ff0877ac */ /* 0x000e220008000800 */
[----:B---3--:R-:W-:Y:S01]  /*0080*/  UIADD3 UR4, UPT, UPT, UR4, 0x1f, URZ ;  /* 0x0000001f04047890 */ /* 0x008fe2000fffe0ff */
[----:B-1----:R-:W-:-:S03]  /*0090*/  VIADD R0, R53, 0x7f ;  /* 0x0000007f35007836 */ /* 0x002fc60000000000 */
[----:B------:R-:W-:Y:S02]  /*00a0*/  UISETP.GT.AND UP0, UPT, UR4, 0x1f, UPT ;  /* 0x0000001f0400788c */ /* 0x000fe4000bf04270 */
[----:B------:R-:W-:Y:S01]  /*00b0*/  SHF.R.S32.HI R3, RZ, 0x1f, R0 ;  /* 0x0000001fff037819 */ /* 0x000fe20000011400 */
[----:B-----5:R-:W-:-:S03]  /*00c0*/  ULEA UR5, UR6, UR5, 0x18 ;  /* 0x0000000506057291 */ /* 0x020fc6000f8ec0ff */
[----:B------:R-:W-:Y:S02]  /*00d0*/  LEA.HI R3, R3, R0, RZ, 0x7 ;  /* 0x0000000003037211 */ /* 0x000fe400078f38ff */
[----:B--2---:R-:W-:Y:S02]  /*00e0*/  IABS R8, R5 ;  /* 0x0000000500087213 */ /* 0x004fe40000000000 */
[----:B------:R-:W-:-:S05]  /*00f0*/  SHF.R.S32.HI R3, RZ, 0x7, R3 ;  /* 0x00000007ff037819 */ /* 0x000fca0000011403 */
[----:B------:R-:W-:-:S05]  /*0100*/  IMAD.SHL.U32 R4, R3, 0x8, RZ ;  /* 0x0000000803047824 */ /* 0x000fca00078e00ff */
[-C--:B------:R-:W-:Y:S02]  /*0110*/  IABS R7, R4.reuse ;  /* 0x0000000400077213 */ /* 0x080fe40000000000 */
[----:B------:R-:W-:Y:S02]  /*0120*/  IABS R10, R4 ;  /* 0x00000004000a7213 */ /* 0x000fe40000000000 */
[----:B------:R-:W1:Y:S08]  /*0130*/  I2F.RP R0, R7 ;  /* 0x0000000700007306 */ /* 0x000e700000209400 */
[----:B-1----:R-:W1:Y:S02]  /*0140*/  MUFU.RCP R0, R0 ;  /* 0x0000000000007308 */ /* 0x002e640000001000 */
[----:B-1----:R-:W-:-:S02]  /*0150*/  VIADD R2, R0, 0xffffffe ;  /* 0x0ffffffe00027836 */ /* 0x002fc40000000000 */
[----:B------:R-:W-:-:S04]  /*0160*/  IMAD.MOV R0, RZ, RZ, -R10 ;  /* 0x000000ffff007224 */ /* 0x000fc800078e0a0a */
[----:B------:R1:W2:Y:S02]  /*0170*/  F2I.FTZ.U32.TRUNC.NTZ R3, R2 ;  /* 0x0000000200037305 */ /* 0x0002a4000021f000 */
[----:B-1----:R-:W-:Y:S02]  /*0180*/  IMAD.MOV.U32 R2, RZ, RZ, RZ ;  /* 0x000000ffff027224 */ /* 0x002fe400078e00ff */
[----:B--2---:R-:W-:-:S04]  /*0190*/  IMAD.MOV R6, RZ, RZ, -R3 ;  /* 0x000000ffff067224 */ /* 0x004fc800078e0a03 */
[----:B------:R-:W-:Y:S02]  /*01a0*/  IMAD R9, R6, R7, RZ ;  /* 0x0000000706097224 */ /* 0x000fe400078e02ff */
[----:B------:R-:W-:Y:S02]  /*01b0*/  IMAD.MOV.U32 R6, RZ, RZ, R8 ;  /* 0x000000ffff067224 */ /* 0x000fe400078e0008 */
[----:B------:R-:W-:-:S06]  /*01c0*/  IMAD.HI.U32 R3, R3, R9, R2 ;  /* 0x0000000903037227 */ /* 0x000fcc00078e0002 */
[----:B------:R-:W-:-:S04]  /*01d0*/  IMAD.HI.U32 R3, R3, R6, RZ ;  /* 0x0000000603037227 */ /* 0x000fc800078e00ff */
[----:B------:R-:W-:-:S05]  /*01e0*/  IMAD R0, R3, R0, R6 ;  /* 0x0000000003007224 */ /* 0x000fca00078e0206 */
[----:B------:R-:W-:-:S13]  /*01f0*/  ISETP.GT.U32.AND P1, PT, R7, R0, PT ;  /* 0x000000000700720c */ /* 0x000fda0003f24070 */
[----:B------:R-:W-:Y:S02]  /*0200*/  @!P1 IMAD.IADD R0, R0, 0x1, -R7 ;  /* 0x0000000100009824 */ /* 0x000fe400078e0a07 */
[----:B------:R-:W-:Y:S01]  /*0210*/  @!P1 VIADD R3, R3, 0x1 ;  /* 0x0000000103039836 */ /* 0x000fe20000000000 */
[----:B------:R-:W-:Y:S02]  /*0220*/  ISETP.NE.AND P1, PT, R4, RZ, PT ;  /* 0x000000ff0400720c */ /* 0x000fe40003f25270 */
[----:B------:R-:W-:Y:S02]  /*0230*/  ISETP.GE.U32.AND P0, PT, R0, R7, PT ;  /* 0x000000070000720c */ /* 0x000fe40003f06070 */
[----:B------:R-:W-:-:S04]  /*0240*/  LOP3.LUT R0, R5, R4, RZ, 0x3c, !PT ;  /* 0x0000000405007212 */ /* 0x000fc800078e3cff */
[----:B------:R-:W-:Y:S01]  /*0250*/  ISETP.GE.AND P2, PT, R0, RZ, PT ;  /* 0x000000ff0000720c */ /* 0x000fe20003f46270 */
[----:B------:R-:W-:-:S06]  /*0260*/  VIADD R0, R52, 0x1f ;  /* 0x0000001f34007836 */ /* 0x000fcc0000000000 */
[----:B------:R-:W-:-:S04]  /*0270*/  @P0 VIADD R3, R3, 0x1 ;  /* 0x0000000103030836 */ /* 0x000fc80000000000 */
[----:B------:R-:W-:Y:S01]  /*0280*/  IMAD.MOV.U32 R2, RZ, RZ, R3 ;  /* 0x000000ffff027224 */ /* 0x000fe200078e0003 */
[----:B------:R-:W-:-:S03]  /*0290*/  SHF.R.S32.HI R3, RZ, 0x1f, R0 ;  /* 0x0000001fff037819 */ /* 0x000fc60000011400 */
[----:B------:R-:W-:Y:S01]  /*02a0*/  @!P2 IMAD.MOV R2, RZ, RZ, -R2 ;  /* 0x000000ffff02a224 */ /* 0x000fe200078e0a02 */
[----:B------:R-:W-:Y:S02]  /*02b0*/  @!P1 LOP3.LUT R2, RZ, R4, RZ, 0x33, !PT ;  /* 0x00000004ff029212 */ /* 0x000fe400078e33ff */
[----:B------:R-:W-:-:S03]  /*02c0*/  LEA.HI R3, R3, R0, RZ, 0x5 ;  /* 0x0000000003037211 */ /* 0x000fc600078f28ff */
[----:B------:R-:W-:Y:S02]  /*02d0*/  IMAD.SHL.U32 R6, R2, 0x8, RZ ;  /* 0x0000000802067824 */ /* 0x000fe400078e00ff */
[----:B------:R-:W-:-:S03]  /*02e0*/  IMAD.MOV R2, RZ, RZ, -R2 ;  /* 0x000000ffff027224 */ /* 0x000fc600078e0a02 */
[----:B------:R-:W-:Y:S01]  /*02f0*/  LEA.HI.SX32 R3, R3, -R6, 0x1b ;  /* 0x8000000603037211 */ /* 0x000fe200078fdaff */
[----:B------:R-:W-:-:S03]  /*0300*/  IMAD R11, R4, R2, R5 ;  /* 0x00000002040b7224 */ /* 0x000fc600078e0205 */
[----:B------:R-:W-:-:S04]  /*0310*/  VIMNMX R8, PT, PT, R3, 0x8, PT ;  /* 0x0000000803087848 */ /* 0x000fc80003fe0100 */
[-C--:B------:R-:W-:Y:S02]  /*0320*/  IABS R7, R8.reuse ;  /* 0x0000000800077213 */ /* 0x080fe40000000000 */
[----:B------:R-:W-:Y:S02]  /*0330*/  IABS R4, R8 ;  /* 0x0000000800047213 */ /* 0x000fe40000000000 */
[----:B------:R-:W1:Y:S08]  /*0340*/  I2F.RP R0, R7 ;  /* 0x0000000700007306 */ /* 0x000e700000209400 */
[----:B-1----:R-:W1:Y:S02]  /*0350*/  MUFU.RCP R0, R0 ;  /* 0x0000000000007308 */ /* 0x002e640000001000 */
[----:B-1----:R-:W-:-:S02]  /*0360*/  VIADD R3, R0, 0xffffffe ;  /* 0x0ffffffe00037836 */ /* 0x002fc40000000000 */
[----:B------:R-:W-:-:S04]  /*0370*/  IMAD.MOV R0, RZ, RZ, -R4 ;  /* 0x000000ffff007224 */ /* 0x000fc800078e0a04 */
[----:B------:R-:W1:Y:S02]  /*0380*/  F2I.FTZ.U32.TRUNC.NTZ R3, R3 ;  /* 0x0000000300037305 */ /* 0x000e64000021f000 */
[----:B-1----:R-:W-:-:S04]  /*0390*/  IMAD.MOV R9, RZ, RZ, -R3 ;  /* 0x000000ffff097224 */ /* 0x002fc800078e0a03 */
[----:B------:R-:W-:Y:S01]  /*03a0*/  IMAD.MOV.U32 R2, RZ, RZ, R9 ;  /* 0x000000ffff027224 */ /* 0x000fe200078e0009 */
[----:B------:R-:W-:-:S03]  /*03b0*/  IABS R9, R11 ;  /* 0x0000000b00097213 */ /* 0x000fc60000000000 */
[----:B------:R-:W-:Y:S02]  /*03c0*/  IMAD R5, R2, R7, RZ ;  /* 0x0000000702057224 */ /* 0x000fe400078e02ff */
[----:B------:R-:W-:-:S04]  /*03d0*/  IMAD.MOV.U32 R2, RZ, RZ, RZ ;  /* 0x000000ffff027224 */ /* 0x000fc800078e00ff */
[----:B------:R-:W-:Y:S01]  /*03e0*/  IMAD.HI.U32 R2, R3, R5, R2 ;  /* 0x0000000503027227 */ /* 0x000fe200078e0002 */
[----:B------:R-:W-:-:S04]  /*03f0*/  LOP3.LUT R3, R11, R8, RZ, 0x3c, !PT ;  /* 0x000000080b037212 */ /* 0x000fc800078e3cff */
[----:B------:R-:W-:Y:S01]  /*0400*/  ISETP.GE.AND P2, PT, R3, RZ, PT ;  /* 0x000000ff0300720c */ /* 0x000fe20003f46270 */
[----:B------:R-:W-:-:S04]  /*0410*/  IMAD.HI.U32 R2, R2, R9, RZ ;  /* 0x0000000902027227 */ /* 0x000fc800078e00ff */
[----:B------:R-:W-:-:S05]  /*0420*/  IMAD R0, R2, R0, R9 ;  /* 0x0000000002007224 */ /* 0x000fca00078e0209 */
[----:B------:R-:W-:-:S13]  /*0430*/  ISETP.GT.U32.AND P1, PT, R7, R0, PT ;  /* 0x000000000700720c */ /* 0x000fda0003f24070 */
[----:B------:R-:W-:Y:S02]  /*0440*/  @!P1 IMAD.IADD R0, R0, 0x1, -R7 ;  /* 0x0000000100009824 */ /* 0x000fe400078e0a07 */
[----:B------:R-:W-:Y:S01]  /*0450*/  @!P1 VIADD R2, R2, 0x1 ;  /* 0x0000000102029836 */ /* 0x000fe20000000000 */
[----:B------:R-:W-:Y:S02]  /*0460*/  ISETP.NE.AND P1, PT, R8, RZ, PT ;  /* 0x000000ff0800720c */ /* 0x000fe40003f25270 */
[----:B------:R-:W-:Y:S02]  /*0470*/  ISETP.GE.U32.AND P0, PT, R0, R7, PT ;  /* 0x000000070000720c */ /* 0x000fe40003f06070 */
[----:B------:R-:W1:Y:S11]  /*0480*/  S2R R0, SR_TID.X ;  /* 0x0000000000007919 */ /* 0x000e760000002100 */
[----:B------:R-:W-:-:S04]  /*0490*/  @P0 VIADD R2, R2, 0x1 ;  /* 0x0000000102020836 */ /* 0x000fc80000000000 */
[----:B------:R-:W-:Y:S01]  /*04a0*/  @!P2 IMAD.MOV R2, RZ, RZ, -R2 ;  /* 0x000000ffff02a224 */ /* 0x000fe200078e0a02 */
[----:B------:R-:W-:-:S05]  /*04b0*/  @!P1 LOP3.LUT R2, RZ, R8, RZ, 0x33, !PT ;  /* 0x00000008ff029212 */ /* 0x000fca00078e33ff */
[----:B------:R-:W-:Y:S02]  /*04c0*/  IMAD.MOV R3, RZ, RZ, -R2 ;  /* 0x000000ffff037224 */ /* 0x000fe400078e0a02 */
[----:B------:R-:W-:Y:S02]  /*04d0*/  IMAD.SHL.U32 R9, R2, 0x80, RZ ;  /* 0x0000008002097824 */ /* 0x000fe400078e00ff */
[----:B------:R-:W-:-:S04]  /*04e0*/  IMAD R3, R8, R3, R11 ;  /* 0x0000000308037224 */ /* 0x000fc800078e020b */
[----:B------:R-:W-:Y:S01]  /*04f0*/  IMAD.IADD R35, R6, 0x1, R3 ;  /* 0x0000000106237824 */ /* 0x000fe200078e0203 */
[----:B-1----:R-:W-:Y:S02]  /*0500*/  SHF.R.U32.HI R168, RZ, 0x5, R0 ;  /* 0x00000005ffa87819 */ /* 0x002fe40000011600 */
[----:B------:R-:W-:Y:S02]  /*0510*/  LOP3.LUT R166, R0, 0x1f, RZ, 0xc0, !PT ;  /* 0x0000001f00a67812 */ /* 0x000fe400078ec0ff */
[----:B------:R-:W-:Y:S02]  /*0520*/  SGXT.U32 R168, R168, 0x2 ;  /* 0x00000002a8a8781a */ /* 0x000fe40000000000 */
[----:B------:R-:W-:Y:S01]  /*0530*/  LOP3.LUT R40, R0, 0x60, RZ, 0xc0, !PT ;  /* 0x0000006000287812 */ /* 0x000fe200078ec0ff */
[----:B------:R-:W-:Y:S01]  /*0540*/  IMAD R34, R35, 0x20, R166 ;  /* 0x0000002023227824 */ /* 0x000fe200078e02a6 */
[C---:B------:R-:W-:Y:S02]  /*0550*/  LOP3.LUT R2, R9.reuse, R168, RZ, 0xfc, !PT ;  /* 0x000000a809027212 */ /* 0x040fe400078efcff */
[----:B------:R-:W-:-:S02]  /*0560*/  LOP3.LUT R3, R9, 0x4, R168, 0xfe, !PT ;  /* 0x0000000409037812 */ /* 0x000fc400078efea8 */
[C-C-:B------:R-:W-:Y:S02]  /*0570*/  LOP3.LUT R4, R9.reuse, 0x8, R168.reuse, 0xfe, !PT ;  /* 0x0000000809047812 */ /* 0x140fe400078efea8 */
[C-C-:B------:R-:W-:Y:S02]  /*0580*/  LOP3.LUT R5, R9.reuse, 0xc, R168.reuse, 0xfe, !PT ;  /* 0x0000000c09057812 */ /* 0x140fe400078efea8 */
[C-C-:B------:R-:W-:Y:S02]  /*0590*/  LOP3.LUT R6, R9.reuse, 0x10, R168.reuse, 0xfe, !PT ;  /* 0x0000001009067812 */ /* 0x140fe400078efea8 */
[C-C-:B------:R-:W-:Y:S02]  /*05a0*/  LOP3.LUT R7, R9.reuse, 0x14, R168.reuse, 0xfe, !PT ;  /* 0x0000001409077812 */ /* 0x140fe400078efea8 */
[----:B------:R-:W-:Y:S02]  /*05b0*/  LOP3.LUT R8, R9, 0x18, R168, 0xfe, !PT ;  /* 0x0000001809087812 */ /* 0x000fe400078efea8 */
[----:B------:R-:W-:-:S02]  /*05c0*/  LOP3.LUT R182, R168, 0x4, RZ, 0xfc, !PT ;  /* 0x00000004a8b67812 */ /* 0x000fc400078efcff */
[C---:B------:R-:W-:Y:S02]  /*05d0*/  LOP3.LUT R180, R168.reuse, 0x8, RZ, 0xfc, !PT ;  /* 0x00000008a8b47812 */ /* 0x040fe400078efcff */
[C---:B------:R-:W-:Y:S02]  /*05e0*/  LOP3.LUT R178, R168.reuse, 0xc, RZ, 0xfc, !PT ;  /* 0x0000000ca8b27812 */ /* 0x040fe400078efcff */
[C---:B------:R-:W-:Y:S02]  /*05f0*/  LOP3.LUT R176, R168.reuse, 0x10, RZ, 0xfc, !PT ;  /* 0x00000010a8b07812 */ /* 0x040fe400078efcff */
[C---:B------:R-:W-:Y:S02]  /*0600*/  LOP3.LUT R174, R168.reuse, 0x14, RZ, 0xfc, !PT ;  /* 0x00000014a8ae7812 */ /* 0x040fe400078efcff */
[C---:B------:R-:W-:Y:S02]  /*0610*/  LOP3.LUT R172, R168.reuse, 0x18, RZ, 0xfc, !PT ;  /* 0x00000018a8ac7812 */ /* 0x040fe400078efcff */
[----:B------:R-:W-:-:S02]  /*0620*/  LOP3.LUT R170, R168, 0x1c, RZ, 0xfc, !PT ;  /* 0x0000001ca8aa7812 */ /* 0x000fc400078efcff */
[----:B------:R-:W-:Y:S02]  /*0630*/  LOP3.LUT R9, R9, 0x1c, R168, 0xfe, !PT ;  /* 0x0000001c09097812 */ /* 0x000fe400078efea8 */
[C---:B------:R-:W-:Y:S02]  /*0640*/  LOP3.LUT R10, R2.reuse, 0x20, RZ, 0xfc, !PT ;  /* 0x00000020020a7812 */ /* 0x040fe400078efcff */
[C---:B------:R-:W-:Y:S02]  /*0650*/  LOP3.LUT R11, R2.reuse, 0x24, RZ, 0xfc, !PT ;  /* 0x00000024020b7812 */ /* 0x040fe400078efcff */
[C---:B------:R-:W-:Y:S02]  /*0660*/  LOP3.LUT R12, R2.reuse, 0x28, RZ, 0xfc, !PT ;  /* 0x00000028020c7812 */ /* 0x040fe400078efcff */
[C---:B------:R-:W-:Y:S02]  /*0670*/  LOP3.LUT R13, R2.reuse, 0x2c, RZ, 0xfc, !PT ;  /* 0x0000002c020d7812 */ /* 0x040fe400078efcff */
[----:B------:R-:W-:-:S02]  /*0680*/  LOP3.LUT R14, R2, 0x30, RZ, 0xfc, !PT ;  /* 0x00000030020e7812 */ /* 0x000fc400078efcff */
[C---:B------:R-:W-:Y:S02]  /*0690*/  LOP3.LUT R15, R2.reuse, 0x34, RZ, 0xfc, !PT ;  /* 0x00000034020f7812 */ /* 0x040fe400078efcff */
        /* <DEDUP_REMOVED lines=17> */
[----:B------:R-:W-:Y:S01]  /*07b0*/  LOP3.LUT R33, R2, 0x7c, RZ, 0xfc, !PT ;  /* 0x0000007c02217812 */ /* 0x000fe200078efcff */
[----:B0---4-:R-:W-:Y:S06]  /*07c0*/  BRA.U UP0, `(.L_x_0) ;  /* 0x0000000100507547 */ /* 0x011fec000b800000 */
[----:B------:R-:W-:Y:S01]  /*07d0*/  IMAD.SHL.U32 R35, R40, 0x8, RZ ;  /* 0x0000000828237824 */ /* 0x000fe200078e00ff */
[----:B------:R-:W-:Y:S01]  /*07e0*/  CS2R R84, SRZ ;  /* 0x0000000000547805 */ /* 0x000fe2000001ff00 */
[C---:B------:R-:W-:Y:S01]  /*07f0*/  IMAD.SHL.U32 R36, R0.reuse, 0x2, RZ ;  /* 0x0000000200247824 */ /* 0x040fe200078e00ff */
[----:B------:R-:W-:Y:S01]  /*0800*/  CS2R R86, SRZ ;  /* 0x0000000000567805 */ /* 0x000fe2000001ff00 */
[----:B------:R-:W-:Y:S01]  /*0810*/  IMAD.SHL.U32 R37, R0, 0x40, RZ ;  /* 0x0000004000257824 */ /* 0x000fe200078e00ff */
[----:B------:R-:W-:Y:S02]  /*0820*/  CS2R R80, SRZ ;  /* 0x0000000000507805 */ /* 0x000fe4000001ff00 */
[----:B------:R-:W-:Y:S02]  /*0830*/  CS2R R82, SRZ ;  /* 0x0000000000527805 */ /* 0x000fe4000001ff00 */
[----:B------:R-:W-:Y:S02]  /*0840*/  CS2R R76, SRZ ;  /* 0x00000000004c7805 */ /* 0x000fe4000001ff00 */
[----:B------:R-:W-:-:S02]  /*0850*/  CS2R R78, SRZ ;  /* 0x00000000004e7805 */ /* 0x000fc4000001ff00 */
[----:B------:R-:W-:Y:S02]  /*0860*/  CS2R R72, SRZ ;  /* 0x0000000000487805 */ /* 0x000fe4000001ff00 */
[----:B------:R-:W-:Y:S02]  /*0870*/  CS2R R74, SRZ ;  /* 0x00000000004a7805 */ /* 0x000fe4000001ff00 */
[----:B------:R-:W-:Y:S02]  /*0880*/  CS2R R68, SRZ ;  /* 0x0000000000447805 */ /* 0x000fe4000001ff00 */
[----:B------:R-:W-:Y:S02]  /*0890*/  CS2R R70, SRZ ;  /* 0x0000000000467805 */ /* 0x000fe4000001ff00 */
[----:B------:R-:W-:Y:S02]  /*08a0*/  CS2R R64, SRZ ;  /* 0x0000000000407805 */ /* 0x000fe4000001ff00 */
[----:B------:R-:W-:-:S02]  /*08b0*/  CS2R R66, SRZ ;  /* 0x0000000000427805 */ /* 0x000fc4000001ff00 */
[----:B------:R-:W-:Y:S02]  /*08c0*/  CS2R R60, SRZ ;  /* 0x00000000003c7805 */ /* 0x000fe4000001ff00 */
[----:B------:R-:W-:Y:S02]  /*08d0*/  CS2R R62, SRZ ;  /* 0x00000000003e7805 */ /* 0x000fe4000001ff00 */
[----:B------:R-:W-:Y:S02]  /*08e0*/  CS2R R56, SRZ ;  /* 0x0000000000387805 */ /* 0x000fe4000001ff00 */
[----:B------:R-:W-:Y:S01]  /*08f0*/  CS2R R58, SRZ ;  /* 0x00000000003a7805 */ /* 0x000fe2000001ff00 */
[----:B------:R-:W-:Y:S06]  /*0900*/  BRA `(.L_x_1) ;  /* 0x0000003c00307947 */ /* 0x000fec0003800000 */
.L_x_0:
[----:B------:R-:W-:Y:S01]  /*0910*/  IABS R78, R53 ;  /* 0x00000035004e7213 */ /* 0x000fe20000000000 */
[----:B------:R-:W0:Y:S01]  /*0920*/  LDCU UR7, c[0x0][0x3b0] ;  /* 0x00007600ff0777ac */ /* 0x000e220008000800 */
[----:B------:R-:W-:Y:S02]  /*0930*/  IABS R80, R52 ;  /* 0x0000003400507213 */ /* 0x000fe40000000000 */
[----:B------:R-:W-:Y:S01]  /*0940*/  CS2R R84, SRZ ;  /* 0x0000000000547805 */ /* 0x000fe2000001ff00 */
[----:B------:R-:W1:Y:S01]  /*0950*/  I2F.RP R35, R78 ;  /* 0x0000004e00237306 */ /* 0x000e620000209400 */
[----:B------:R-:W-:Y:S01]  /*0960*/  IABS R44, R31 ;  /* 0x0000001f002c7213 */ /* 0x000fe20000000000 */
[----:B------:R-:W2:Y:S01]  /*0970*/  LDCU.128 UR12, c[0x0][0x380] ;  /* 0x00007000ff0c77ac */ /* 0x000ea20008000c00 */
[----:B------:R-:W-:Y:S02]  /*0980*/  IABS R42, R32 ;  /* 0x00000020002a7213 */ /* 0x000fe40000000000 */
[----:B------:R-:W-:-:S02]  /*0990*/  CS2R R86, SRZ ;  /* 0x0000000000567805 */ /* 0x000fc4000001ff00 */
[----:B------:R-:W-:Y:S01]  /*09a0*/  IABS R46, R29 ;  /* 0x0000001d002e7213 */ /* 0x000fe20000000000 */
[----:B------:R-:W3:Y:S01]  /*09b0*/  LDCU UR9, c[0x0][0x3a4] ;  /* 0x00007480ff0977ac */ /* 0x000ee20008000800 */
[----:B------:R-:W-:Y:S01]  /*09c0*/  IABS R48, R28 ;  /* 0x0000001c00307213 */ /* 0x000fe20000000000 */
[----:B------:R-:W4:Y:S01]  /*09d0*/  I2F.RP R41, R80 ;  /* 0x0000005000297306 */ /* 0x000f220000209400 */
[----:B------:R-:W-:Y:S01]  /*09e0*/  IABS R50, R27 ;  /* 0x0000001b00327213 */ /* 0x000fe20000000000 */
[----:B------:R-:W-:Y:S01]  /*09f0*/  USHF.R.S32.HI UR6, URZ, 0x1f, UR4 ;  /* 0x0000001fff067899 */ /* 0x000fe20008011404 */
[----:B------:R-:W-:Y:S02]  /*0a00*/  IABS R51, R26 ;  /* 0x0000001a00337213 */ /* 0x000fe40000000000 */
[----:B------:R-:W-:Y:S02]  /*0a10*/  CS2R R82, SRZ ;  /* 0x0000000000527805 */ /* 0x000fe4000001ff00 */
[----:B------:R-:W-:Y:S01]  /*0a20*/  IABS R54, R23 ;  /* 0x0000001700367213 */ /* 0x000fe20000000000 */
[----:B------:R-:W-:Y:S01]  /*0a30*/  ULEA.HI UR6, UR6, UR4, URZ, 0x5 ;  /* 0x0000000406067291 */ /* 0x000fe2000f8f28ff */
[----:B------:R-:W-:Y:S01]  /*0a40*/  IABS R57, R21 ;  /* 0x0000001500397213 */ /* 0x000fe20000000000 */
[----:B-1----:R-:W1:Y:S01]  /*0a50*/  MUFU.RCP R35, R35 ;  /* 0x0000002300237308 */ /* 0x002e620000001000 */
[----:B------:R-:W-:Y:S01]  /*0a60*/  IABS R56, R22 ;  /* 0x0000001600387213 */ /* 0x000fe20000000000 */
[----:B------:R-:W-:Y:S01]  /*0a70*/  USHF.R.S32.HI UR6, URZ, 0x5, UR6 ;  /* 0x00000005ff067899 */ /* 0x000fe20008011406 */
[----:B------:R-:W-:-:S02]  /*0a80*/  IABS R58, R19 ;  /* 0x00000013003a7213 */ /* 0x000fc40000000000 */
[----:B------:R-:W-:Y:S02]  /*0a90*/  IABS R60, R18 ;  /* 0x00000012003c7213 */ /* 0x000fe40000000000 */
[----:B------:R-:W-:Y:S01]  /*0aa0*/  IABS R62, R17 ;  /* 0x00000011003e7213 */ /* 0x000fe20000000000 */
[----:B----4-:R-:W4:Y:S01]  /*0ab0*/  MUFU.RCP R41, R41 ;  /* 0x0000002900297308 */ /* 0x010f220000001000 */
[----:B------:R-:W-:Y:S02]  /*0ac0*/  IABS R63, R16 ;  /* 0x00000010003f7213 */ /* 0x000fe40000000000 */
[----:B------:R-:W-:Y:S02]  /*0ad0*/  IABS R64, R13 ;  /* 0x0000000d00407213 */ /* 0x000fe40000000000 */
[----:B------:R-:W-:Y:S02]  /*0ae0*/  IABS R67, R11 ;  /* 0x0000000b00437213 */ /* 0x000fe40000000000 */
[----:B------:R-:W-:Y:S01]  /*0af0*/  IABS R66, R12 ;  /* 0x0000000c00427213 */ /* 0x000fe20000000000 */
[----:B-1----:R-:W-:Y:S01]  /*0b00*/  VIADD R36, R35, 0xffffffe ;  /* 0x0ffffffe23247836 */ /* 0x002fe20000000000 */
[----:B------:R-:W-:-:S02]  /*0b10*/  IABS R68, R9 ;  /* 0x0000000900447213 */ /* 0x000fc40000000000 */
[----:B------:R-:W-:Y:S01]  /*0b20*/  IABS R70, R8 ;  /* 0x0000000800467213 */ /* 0x000fe20000000000 */
[----:B------:R1:W5:Y:S01]  /*0b30*/  F2I.FTZ.U32.TRUNC.NTZ R37, R36 ;  /* 0x0000002400257305 */ /* 0x000362000021f000 */
[----:B------:R-:W-:Y:S02]  /*0b40*/  IABS R74, R6 ;  /* 0x00000006004a7213 */ /* 0x000fe40000000000 */
[----:B------:R-:W-:Y:S01]  /*0b50*/  IABS R72, R7 ;  /* 0x0000000700487213 */ /* 0x000fe20000000000 */
[----:B----4-:R-:W-:Y:S01]  /*0b60*/  VIADD R38, R41, 0xffffffe ;  /* 0x0ffffffe29267836 */ /* 0x010fe20000000000 */
[----:B------:R-:W-:Y:S02]  /*0b70*/  IABS R41, R33 ;  /* 0x0000002100297213 */ /* 0x000fe40000000000 */
[----:B------:R-:W-:Y:S01]  /*0b80*/  IABS R76, R34 ;  /* 0x00000022004c7213 */ /* 0x000fe20000000000 */
[----:B------:R-:W4:Y:S01]  /*0b90*/  F2I.FTZ.U32.TRUNC.NTZ R39, R38 ;  /* 0x0000002600277305 */ /* 0x000f22000021f000 */
[----:B-1----:R-:W-:Y:S01]  /*0ba0*/  IMAD.MOV.U32 R36, RZ, RZ, RZ ;  /* 0x000000ffff247224 */ /* 0x002fe200078e00ff */
[----:B------:R-:W-:-:S04]  /*0bb0*/  LOP3.LUT R159, R0, 0x7f, RZ, 0xc0, !PT ;  /* 0x0000007f009f7812 */ /* 0x000fc800078ec0ff */
[C---:B------:R-:W-:Y:S01]  /*0bc0*/  LOP3.LUT R161, R159.reuse, 0x8, RZ, 0x3c, !PT ;  /* 0x000000089fa17812 */ /* 0x040fe200078e3cff */
[----:B-----5:R-:W-:Y:S01]  /*0bd0*/  IMAD.MOV R43, RZ, RZ, -R37 ;  /* 0x000000ffff2b7224 */ /* 0x020fe200078e0a25 */
[C---:B------:R-:W-:Y:S02]  /*0be0*/  LOP3.LUT R163, R159.reuse, 0x10, RZ, 0x3c, !PT ;  /* 0x000000109fa37812 */ /* 0x040fe400078e3cff */
[----:B------:R-:W-:Y:S01]  /*0bf0*/  LOP3.LUT R165, R159, 0x18, RZ, 0x3c, !PT ;  /* 0x000000189fa57812 */ /* 0x000fe200078e3cff */
[----:B------:R-:W-:-:S04]  /*0c00*/  IMAD R43, R43, R78, RZ ;  /* 0x0000004e2b2b7224 */ /* 0x000fc800078e02ff */
[----:B------:R-:W-:-:S04]  /*0c10*/  IMAD.HI.U32 R37, R37, R43, R36 ;  /* 0x0000002b25257227 */ /* 0x000fc800078e0024 */
[----:B----4-:R-:W-:Y:S02]  /*0c20*/  IMAD.MOV R71, RZ, RZ, -R39 ;  /* 0x000000ffff477224 */ /* 0x010fe400078e0a27 */
[----:B------:R-:W-:-:S04]  /*0c30*/  IMAD.HI.U32 R38, R37, R44, RZ ;  /* 0x0000002c25267227 */ /* 0x000fc800078e00ff */
[----:B------:R-:W-:-:S04]  /*0c40*/  IMAD.HI.U32 R35, R37, R41, RZ ;  /* 0x0000002925237227 */ /* 0x000fc800078e00ff */
[----:B------:R-:W-:Y:S02]  /*0c50*/  IMAD.MOV R45, RZ, RZ, -R38 ;  /* 0x000000ffff2d7224 */ /* 0x000fe400078e0a26 */
[----:B------:R-:W-:Y:S02]  /*0c60*/  IMAD R71, R71, R80, RZ ;  /* 0x0000005047477224 */ /* 0x000fe400078e02ff */
[----:B------:R-:W-:Y:S02]  /*0c70*/  IMAD.MOV.U32 R38, RZ, RZ, RZ ;  /* 0x000000ffff267224 */ /* 0x000fe400078e00ff */
[----:B------:R-:W-:Y:S02]  /*0c80*/  IMAD.MOV R35, RZ, RZ, -R35 ;  /* 0x000000ffff237224 */ /* 0x000fe400078e0a23 */
[----:B------:R-:W-:-:S04]  /*0c90*/  IMAD.HI.U32 R71, R39, R71, R38 ;  /* 0x0000004727477227 */ /* 0x000fc800078e0026 */
[----:B------:R-:W-:-:S04]  /*0ca0*/  IMAD.HI.U32 R36, R37, R42, RZ ;  /* 0x0000002a25247227 */ /* 0x000fc800078e00ff */
[C---:B------:R-:W-:Y:S02]  /*0cb0*/  IMAD R38, R78.reuse, R35, R41 ;  /* 0x000000234e267224 */ /* 0x040fe400078e0229 */
[C---:B------:R-:W-:Y:S01]  /*0cc0*/  IMAD R41, R78.reuse, R45, R44 ;  /* 0x0000002d4e297224 */ /* 0x040fe200078e022c */
[----:B------:R-:W-:Y:S01]  /*0cd0*/  IABS R45, R30 ;  /* 0x0000001e002d7213 */ /* 0x000fe20000000000 */
[----:B------:R-:W-:Y:S01]  /*0ce0*/  IMAD.MOV R43, RZ, RZ, -R36 ;  /* 0x000000ffff2b7224 */ /* 0x000fe200078e0a24 */
[C---:B------:R-:W-:Y:S01]  /*0cf0*/  ISETP.GT.U32.AND P4, PT, R78.reuse, R38, PT ;  /* 0x000000264e00720c */ /* 0x040fe20003f84070 */
[----:B------:R-:W-:Y:S01]  /*0d00*/  IMAD.HI.U32 R36, R37, R46, RZ ;  /* 0x0000002e25247227 */ /* 0x000fe200078e00ff */
[----:B------:R-:W-:-:S03]  /*0d10*/  ISETP.GT.U32.AND P2, PT, R78, R41, PT ;  /* 0x000000294e00720c */ /* 0x000fc60003f44070 */
[----:B------:R-:W-:-:S04]  /*0d20*/  IMAD.HI.U32 R35, R37, R45, RZ ;  /* 0x0000002d25237227 */ /* 0x000fc800078e00ff */
[----:B------:R-:W-:Y:S02]  /*0d30*/  IMAD R39, R78, R43, R42 ;  /* 0x0000002b4e277224 */ /* 0x000fe400078e022a */
[----:B------:R-:W-:-:S03]  /*0d40*/  IMAD.HI.U32 R42, R37, R48, RZ ;  /* 0x00000030252a7227 */ /* 0x000fc600078e00ff */
[----:B------:R-:W-:Y:S01]  /*0d50*/  ISETP.GT.U32.AND P5, PT, R78, R39, PT ;  /* 0x000000274e00720c */ /* 0x000fe20003fa4070 */
[----:B------:R-:W-:-:S04]  /*0d60*/  IMAD.HI.U32 R43, R37, R50, RZ ;  /* 0x00000032252b7227 */ /* 0x000fc800078e00ff */
[----:B------:R-:W-:-:S04]  /*0d70*/  IMAD.HI.U32 R44, R37, R51, RZ ;  /* 0x00000033252c7227 */ /* 0x000fc800078e00ff */
[----:B------:R-:W-:Y:S02]  /*0d80*/  IMAD.MOV R35, RZ, RZ, -R35 ;  /* 0x000000ffff237224 */ /* 0x000fe400078e0a23 */
[----:B------:R-:W-:Y:S02]  /*0d90*/  IMAD.MOV R47, RZ, RZ, -R36 ;  /* 0x000000ffff2f7224 */ /* 0x000fe400078e0a24 */
[----:B------:R-:W-:Y:S02]  /*0da0*/  IMAD.MOV R49, RZ, RZ, -R42 ;  /* 0x000000ffff317224 */ /* 0x000fe400078e0a2a */
[----:B------:R-:W-:Y:S02]  /*0db0*/  IMAD.MOV R43, RZ, RZ, -R43 ;  /* 0x000000ffff2b7224 */ /* 0x000fe400078e0a2b */
[----:B------:R-:W-:Y:S02]  /*0dc0*/  IMAD.MOV R36, RZ, RZ, -R44 ;  /* 0x000000ffff247224 */ /* 0x000fe400078e0a2c */
[----:B------:R-:W-:-:S02]  /*0dd0*/  IMAD R44, R78, R35, R45 ;  /* 0x000000234e2c7224 */ /* 0x000fc400078e022d */
[C---:B------:R-:W-:Y:S02]  /*0de0*/  IMAD R45, R78.reuse, R47, R46 ;  /* 0x0000002f4e2d7224 */ /* 0x040fe400078e022e */
[C---:B------:R-:W-:Y:S01]  /*0df0*/  IMAD R46, R78.reuse, R49, R48 ;  /* 0x000000314e2e7224 */ /* 0x040fe200078e0230 */
[C---:B------:R-:W-:Y:S01]  /*0e00*/  ISETP.GT.U32.AND P1, PT, R78.reuse, R44, PT ;  /* 0x0000002c4e00720c */ /* 0x040fe20003f24070 */
[C---:B------:R-:W-:Y:S01]  /*0e10*/  IMAD R47, R78.reuse, R43, R50 ;  /* 0x0000002b4e2f7224 */ /* 0x040fe200078e0232 */
[----:B------:R-:W-:Y:S01]  /*0e20*/  IABS R50, R25 ;  /* 0x0000001900327213 */ /* 0x000fe20000000000 */
[C---:B------:R-:W-:Y:S01]  /*0e30*/  IMAD R48, R78.reuse, R36, R51 ;  /* 0x000000244e307224 */ /* 0x040fe200078e0233 */
[----:B------:R-:W-:Y:S01]  /*0e40*/  IABS R51, R24 ;  /* 0x0000001800337213 */ /* 0x000fe20000000000 */
[C---:B------:R-:W-:Y:S01]  /*0e50*/  IMAD.HI.U32 R42, R37.reuse, R54, RZ ;  /* 0x00000036252a7227 */ /* 0x040fe200078e00ff */
[C---:B------:R-:W-:Y:S02]  /*0e60*/  ISETP.GT.U32.AND P0, PT, R78.reuse, R45, PT ;  /* 0x0000002d4e00720c */ /* 0x040fe40003f04070 */
[----:B------:R-:W-:Y:S01]  /*0e70*/  ISETP.GT.U32.AND P3, PT, R78, R46, PT ;  /* 0x0000002e4e00720c */ /* 0x000fe20003f64070 */
[----:B------:R-:W-:-:S04]  /*0e80*/  IMAD.HI.U32 R35, R37, R50, RZ ;  /* 0x0000003225237227 */ /* 0x000fc800078e00ff */
[----:B------:R-:W-:-:S04]  /*0e90*/  IMAD.HI.U32 R36, R37, R51, RZ ;  /* 0x0000003325247227 */ /* 0x000fc800078e00ff */
[----:B------:R-:W-:-:S04]  /*0ea0*/  IMAD.HI.U32 R49, R37, R57, RZ ;  /* 0x0000003925317227 */ /* 0x000fc800078e00ff */
[----:B------:R-:W-:Y:S02]  /*0eb0*/  IMAD.MOV R35, RZ, RZ, -R35 ;  /* 0x000000ffff237224 */ /* 0x000fe400078e0a23 */
[----:B------:R-:W-:Y:S02]  /*0ec0*/  IMAD.MOV R36, RZ, RZ, -R36 ;  /* 0x000000ffff247224 */ /* 0x000fe400078e0a24 */
[----:B------:R-:W-:Y:S02]  /*0ed0*/  IMAD.MOV R55, RZ, RZ, -R42 ;  /* 0x000000ffff377224 */ /* 0x000fe400078e0a2a */
[----:B------:R-:W-:Y:S02]  /*0ee0*/  IMAD.MOV R42, RZ, RZ, -R49 ;  /* 0x000000ffff2a7224 */ /* 0x000fe400078e0a31 */
[C---:B------:R-:W-:Y:S02]  /*0ef0*/  IMAD R49, R78.reuse, R35, R50 ;  /* 0x000000234e317224 */ /* 0x040fe400078e0232 */
[----:B------:R-:W-:-:S02]  /*0f00*/  IMAD R50, R78, R36, R51 ;  /* 0x000000244e327224 */ /* 0x000fc400078e0233 */
[----:B------:R-:W-:-:S04]  /*0f10*/  IMAD.HI.U32 R43, R37, R56, RZ ;  /* 0x00000038252b7227 */ /* 0x000fc800078e00ff */
[C---:B------:R-:W-:Y:S02]  /*0f20*/  IMAD R51, R78.reuse, R55, R54 ;  /* 0x000000374e337224 */ /* 0x040fe400078e0236 */
[----:B------:R-:W-:Y:S01]  /*0f30*/  IMAD R55, R78, R42, R57 ;  /* 0x0000002a4e377224 */ /* 0x000fe200078e0239 */
[----:B------:R-:W-:Y:S01]  /*0f40*/  IABS R57, R20 ;  /* 0x0000001400397213 */ /* 0x000fe20000000000 */
[----:B------:R-:W-:Y:S02]  /*0f50*/  IMAD.MOV R43, RZ, RZ, -R43 ;  /* 0x000000ffff2b7224 */ /* 0x000fe400078e0a2b */
[----:B------:R-:W-:-:S04]  /*0f60*/  IMAD.HI.U32 R36, R37, R58, RZ ;  /* 0x0000003a25247227 */ /* 0x000fc800078e00ff */
[----:B------:R-:W-:-:S04]  /*0f70*/  IMAD.HI.U32 R35, R37, R57, RZ ;  /* 0x0000003925237227 */ /* 0x000fc800078e00ff */
[----:B------:R-:W-:Y:S02]  /*0f80*/  IMAD R54, R78, R43, R56 ;  /* 0x0000002b4e367224 */ /* 0x000fe400078e0238 */
[----:B------:R-:W-:-:S04]  /*0f90*/  IMAD.HI.U32 R42, R37, R60, RZ ;  /* 0x0000003c252a7227 */ /* 0x000fc800078e00ff */
        /* <DEDUP_REMOVED lines=9> */
[C---:B------:R-:W-:Y:S02]  /*1030*/  IMAD R58, R78.reuse, R61, R60 ;  /* 0x0000003d4e3a7224 */ /* 0x040fe400078e023c */
[C---:B------:R-:W-:Y:S01]  /*1040*/  IMAD R59, R78.reuse, R43, R62 ;  /* 0x0000002b4e3b7224 */ /* 0x040fe200078e023e */
[----:B------:R-:W-:Y:S01]  /*1050*/  IABS R62, R15 ;  /* 0x0000000f003e7213 */ /* 0x000fe20000000000 */
[----:B------:R-:W-:Y:S01]  /*1060*/  IMAD R60, R78, R36, R63 ;  /* 0x000000244e3c7224 */ /* 0x000fe200078e023f */
[----:B------:R-:W-:Y:S01]  /*1070*/  IABS R63, R14 ;  /* 0x0000000e003f7213 */ /* 0x000fe20000000000 */
[----:B------:R-:W-:-:S04]  /*1080*/  IMAD.HI.U32 R42, R37, R64, RZ ;  /* 0x00000040252a7227 */ /* 0x000fc800078e00ff */
        /* <DEDUP_REMOVED lines=9> */
[----:B------:R-:W-:Y:S02]  /*1120*/  IMAD R63, R78, R65, R64 ;  /* 0x000000414e3f7224 */ /* 0x000fe400078e0240 */
[----:B------:R-:W-:-:S04]  /*1130*/  IMAD.HI.U32 R43, R37, R66, RZ ;  /* 0x00000042252b7227 */ /* 0x000fc800078e00ff */
        /* <DEDUP_REMOVED lines=14> */
[C---:B------:R-:W-:Y:S02]  /*1220*/  IMAD R68, R78.reuse, R73, R70 ;  /* 0x000000494e447224 */ /* 0x040fe400078e0246 */
[C---:B------:R-:W-:Y:S01]  /*1230*/  IMAD R70, R78.reuse, R75, R74 ;  /* 0x0000004b4e467224 */ /* 0x040fe200078e024a */
[----:B------:R-:W-:Y:S01]  /*1240*/  IABS R74, R2 ;  /* 0x00000002004a7213 */ /* 0x000fe20000000000 */
[--C-:B------:R-:W-:Y:S01]  /*1250*/  @!P2 IMAD.IADD R41, R41, 0x1, -R78.reuse ;  /* 0x000000012929a824 */ /* 0x100fe200078e0a4e */
[----:B------:R-:W-:Y:S01]  /*1260*/  IABS R75, R3 ;  /* 0x00000003004b7213 */ /* 0x000fe20000000000 */
[----:B------:R-:W-:Y:S02]  /*1270*/  @!P0 IMAD.IADD R45, R45, 0x1, -R78 ;  /* 0x000000012d2d8824 */ /* 0x000fe400078e0a4e */
[----:B------:R-:W-:Y:S01]  /*1280*/  IMAD.HI.U32 R42, R37, R74, RZ ;  /* 0x0000004a252a7227 */ /* 0x000fe200078e00ff */
[----:B------:R-:W-:-:S03]  /*1290*/  ISETP.GT.U32.AND P0, PT, R78, R41, PT ;  /* 0x000000294e00720c */ /* 0x000fc60003f04070 */
[----:B------:R-:W-:Y:S01]  /*12a0*/  IMAD.MOV R77, RZ, RZ, -R42 ;  /* 0x000000ffff4d7224 */ /* 0x000fe200078e0a2a */
[----:B------:R-:W-:Y:S01]  /*12b0*/  SHF.R.U32.HI R42, RZ, 0x2, R0 ;  /* 0x00000002ff2a7819 */ /* 0x000fe20000011600 */
[----:B------:R-:W-:Y:S02]  /*12c0*/  @!P1 IMAD.IADD R44, R44, 0x1, -R78 ;  /* 0x000000012c2c9824 */ /* 0x000fe400078e0a4e */
[----:B------:R-:W-:Y:S01]  /*12d0*/  IMAD R74, R78, R77, R74 ;  /* 0x0000004d4e4a7224 */ /* 0x000fe200078e024a */
[----:B------:R-:W-:Y:S01]  /*12e0*/  SHF.R.S32.HI R77, RZ, 0x2, R0 ;  /* 0x00000002ff4d7819 */ /* 0x000fe20000011400 */
[--C-:B------:R-:W-:Y:S01]  /*12f0*/  @!P3 IMAD.IADD R46, R46, 0x1, -R78.reuse ;  /* 0x000000012e2eb824 */ /* 0x100fe200078e0a4e */
[----:B------:R-:W-:Y:S01]  /*1300*/  ISETP.GT.U32.AND P3, PT, R78, R44, PT ;  /* 0x0000002c4e00720c */ /* 0x000fe20003f64070 */
[--C-:B------:R-:W-:Y:S01]  /*1310*/  @!P4 IMAD.IADD R38, R38, 0x1, -R78.reuse ;  /* 0x000000012626c824 */ /* 0x100fe200078e0a4e */
[C---:B------:R-:W-:Y:S01]  /*1320*/  ISETP.GT.U32.AND P6, PT, R78.reuse, R74, PT ;  /* 0x0000004a4e00720c */ /* 0x040fe20003fc4070 */
[--C-:B------:R-:W-:Y:S01]  /*1330*/  @!P0 IMAD.IADD R41, R41, 0x1, -R78.reuse ;  /* 0x0000000129298824 */ /* 0x100fe200078e0a4e */
[C---:B------:R-:W-:Y:S01]  /*1340*/  ISETP.GT.U32.AND P0, PT, R78.reuse, R50, PT ;  /* 0x000000324e00720c */ /* 0x040fe20003f04070 */
[----:B------:R-:W-:Y:S01]  /*1350*/  @!P5 IMAD.IADD R39, R39, 0x1, -R78 ;  /* 0x000000012727d824 */ /* 0x000fe200078e0a4e */
[C---:B------:R-:W-:Y:S01]  /*1360*/  ISETP.GT.U32.AND P2, PT, R78.reuse, R38, PT ;  /* 0x000000264e00720c */ /* 0x040fe20003f44070 */
[----:B------:R-:W-:Y:S01]  /*1370*/  IMAD.HI.U32 R43, R37, R72, RZ ;  /* 0x00000048252b7227 */ /* 0x000fe200078e00ff */
[----:B------:R-:W-:-:S02]  /*1380*/  ISETP.GT.U32.AND P5, PT, R78, R45, PT ;  /* 0x0000002d4e00720c */ /* 0x000fc40003fa4070 */
[----:B------:R-:W-:Y:S01]  /*1390*/  ISETP.GT.U32.AND P1, PT, R78, R39, PT ;  /* 0x000000274e00720c */ /* 0x000fe20003f24070 */
[----:B------:R-:W-:Y:S01]  /*13a0*/  IMAD.MOV R43, RZ, RZ, -R43 ;  /* 0x000000ffff2b7224 */ /* 0x000fe200078e0a2b */
[----:B------:R-:W-:Y:S01]  /*13b0*/  SGXT.U32 R42, R42, 0x3 ;  /* 0x000000032a2a781a */ /* 0x000fe20000000000 */
[--C-:B------:R-:W-:Y:S01]  /*13c0*/  @!P3 IMAD.IADD R44, R44, 0x1, -R78.reuse ;  /* 0x000000012c2cb824 */ /* 0x100fe200078e0a4e */
[----:B------:R-:W-:Y:S01]  /*13d0*/  ISETP.GT.U32.AND P3, PT, R78, R51, PT ;  /* 0x000000334e00720c */ /* 0x000fe20003f64070 */
[--C-:B------:R-:W-:Y:S01]  /*13e0*/  @!P6 IMAD.IADD R74, R74, 0x1, -R78.reuse ;  /* 0x000000014a4ae824 */ /* 0x100fe200078e0a4e */
[----:B------:R-:W-:Y:S01]  /*13f0*/  ISETP.GT.U32.AND P6, PT, R78, R46, PT ;  /* 0x0000002e4e00720c */ /* 0x000fe20003fc4070 */
        /* <DEDUP_REMOVED lines=8> */
[C---:B------:R-:W-:Y:S01]  /*1480*/  IMAD R69, R78.reuse, R43, R72 ;  /* 0x0000002b4e457224 */ /* 0x040fe200078e0248 */
[C---:B------:R-:W-:Y:S01]  /*1490*/  ISETP.GT.U32.AND P1, PT, R78.reuse, R49, PT ;  /* 0x000000314e00720c */ /* 0x040fe20003f24070 */
[--C-:B------:R-:W-:Y:S01]  /*14a0*/  @!P3 IMAD.IADD R51, R51, 0x1, -R78.reuse ;  /* 0x000000013333b824 */ /* 0x100fe200078e0a4e */
[----:B------:R-:W-:Y:S01]  /*14b0*/  ISETP.GT.U32.AND P3, PT, R78, R60, PT ;  /* 0x0000003c4e00720c */ /* 0x000fe20003f64070 */
[--C-:B------:R-:W-:Y:S01]  /*14c0*/  @!P6 IMAD.IADD R46, R46, 0x1, -R78.reuse ;  /* 0x000000012e2ee824 */ /* 0x100fe200078e0a4e */
[C---:B------:R-:W-:Y:S01]  /*14d0*/  ISETP.GT.U32.AND P6, PT, R78.reuse, R55, PT ;  /* 0x000000374e00720c */ /* 0x040fe20003fc4070 */
        /* <DEDUP_REMOVED lines=9> */
[----:B------:R-:W-:Y:S01]  /*1570*/  ISETP.GT.U32.AND P1, PT, R78, R58, PT ;  /* 0x0000003a4e00720c */ /* 0x000fe20003f24070 */
[--C-:B------:R-:W-:Y:S01]  /*1580*/  @!P3 IMAD.IADD R60, R60, 0x1, -R78.reuse ;  /* 0x000000013c3cb824 */ /* 0x100fe200078e0a4e */
[C---:B------:R-:W-:Y:S01]  /*1590*/  ISETP.GT.U32.AND P3, PT, R78.reuse, R54, PT ;  /* 0x000000364e00720c */ /* 0x040fe20003f64070 */
[--C-:B------:R-:W-:Y:S01]  /*15a0*/  @!P6 IMAD.IADD R55, R55, 0x1, -R78.reuse ;  /* 0x000000013737e824 */ /* 0x100fe200078e0a4e */
[----:B------:R-:W-:Y:S01]  /*15b0*/  IABS R43, R5 ;  /* 0x00000005002b7213 */ /* 0x000fe20000000000 */
[--C-:B------:R-:W-:Y:S01]  /*15c0*/  @!P0 IMAD.IADD R51, R51, 0x1, -R78.reuse ;  /* 0x0000000133338824 */ /* 0x100fe200078e0a4e */
[C---:B------:R-:W-:Y:S01]  /*15d0*/  ISETP.GT.U32.AND P0, PT, R78.reuse, R59, PT ;  /* 0x0000003b4e00720c */ /* 0x040fe20003f04070 */
[--C-:B------:R-:W-:Y:S01]  /*15e0*/  @!P4 IMAD.IADD R47, R47, 0x1, -R78.reuse ;  /* 0x000000012f2fc824 */ /* 0x100fe200078e0a4e */
[C---:B------:R-:W-:Y:S01]  /*15f0*/  ISETP.GT.U32.AND P4, PT, R78.reuse, R56, PT ;  /* 0x000000384e00720c */ /* 0x040fe20003f84070 */
[--C-:B------:R-:W-:Y:S01]  /*1600*/  @!P2 IMAD.IADD R57, R57, 0x1, -R78.reuse ;  /* 0x000000013939a824 */ /* 0x100fe200078e0a4e */
[C---:B------:R-:W-:Y:S01]  /*1610*/  ISETP.GT.U32.AND P2, PT, R78.reuse, R49, PT ;  /* 0x000000314e00720c */ /* 0x040fe20003f44070 */
[--C-:B------:R-:W-:Y:S01]  /*1620*/  @!P5 IMAD.IADD R61, R61, 0x1, -R78.reuse ;  /* 0x000000013d3dd824 */ /* 0x100fe200078e0a4e */
[----:B------:R-:W-:Y:S01]  /*1630*/  ISETP.GT.U32.AND P6, PT, R78, R47, PT ;  /* 0x0000002f4e00720c */ /* 0x000fe20003fc4070 */
[--C-:B------:R-:W-:Y:S01]  /*1640*/  @!P1 IMAD.IADD R58, R58, 0x1, -R78.reuse ;  /* 0x000000013a3a9824 */ /* 0x100fe200078e0a4e */
[----:B------:R-:W-:Y:S01]  /*1650*/  IABS R72, R4 ;  /* 0x0000000400487213 */ /* 0x000fe20000000000 */
[----:B------:R-:W-:Y:S01]  /*1660*/  @!P3 IMAD.IADD R54, R54, 0x1, -R78 ;  /* 0x000000013636b824 */ /* 0x000fe200078e0a4e */
[C---:B------:R-:W-:Y:S01]  /*1670*/  ISETP.GT.U32.AND P1, PT, R78.reuse, R50, PT ;  /* 0x000000324e00720c */ /* 0x040fe20003f24070 */
[----:B------:R-:W-:Y:S01]  /*1680*/  IMAD.HI.U32 R35, R37, R43, RZ ;  /* 0x0000002b25237227 */ /* 0x000fe200078e00ff */
[----:B------:R-:W-:-:S03]  /*1690*/  ISETP.GT.U32.AND P3, PT, R78, R60, PT ;  /* 0x0000003c4e00720c */ /* 0x000fc60003f64070 */
[--C-:B------:R-:W-:Y:S01]  /*16a0*/  @!P4 IMAD.IADD R56, R56, 0x1, -R78.reuse ;  /* 0x000000013838c824 */ /* 0x100fe200078e0a4e */
[C---:B------:R-:W-:Y:S01]  /*16b0*/  ISETP.GT.U32.AND P4, PT, R78.reuse, R48, PT ;  /* 0x000000304e00720c */ /* 0x040fe20003f84070 */
[----:B------:R-:W-:Y:S01]  /*16c0*/  @!P0 IMAD.IADD R59, R59, 0x1, -R78 ;  /* 0x000000013b3b8824 */ /* 0x000fe200078e0a4e */
[C---:B------:R-:W-:Y:S01]  /*16d0*/  ISETP.GT.U32.AND P0, PT, R78.reuse, R66, PT ;  /* 0x000000424e00720c */ /* 0x040fe20003f04070 */
[----:B------:R-:W-:Y:S01]  /*16e0*/  IMAD.HI.U32 R36, R37, R72, RZ ;  /* 0x0000004825247227 */ /* 0x000fe200078e00ff */
[----:B------:R-:W-:-:S03]  /*16f0*/  ISETP.GT.U32.AND P5, PT, R78, R56, PT ;  /* 0x000000384e00720c */ /* 0x000fc60003fa4070 */
[----:B------:R-:W-:Y:S01]  /*1700*/  @!P2 IMAD.IADD R49, R49, 0x1, -R78 ;  /* 0x000000013131a824 */ /* 0x000fe200078e0a4e */
[----:B------:R-:W-:Y:S01]  /*1710*/  ISETP.GT.U32.AND P2, PT, R78, R57, PT ;  /* 0x000000394e00720c */ /* 0x000fe20003f44070 */
[----:B------:R-:W-:-:S04]  /*1720*/  IMAD.HI.U32 R37, R37, R75, RZ ;  /* 0x0000004b25257227 */ /* 0x000fc800078e00ff */
[----:B------:R-:W-:Y:S02]  /*1730*/  IMAD.MOV R73, RZ, RZ, -R36 ;  /* 0x000000ffff497224 */ /* 0x000fe400078e0a24 */
[----:B------:R-:W-:Y:S02]  /*1740*/  IMAD.MOV R37, RZ, RZ, -R37 ;  /* 0x000000ffff257224 */ /* 0x000fe400078e0a25 */
[--C-:B------:R-:W-:Y:S01]  /*1750*/  @!P5 IMAD.IADD R56, R56, 0x1, -R78.reuse ;  /* 0x000000013838d824 */ /* 0x100fe200078e0a4e */
[C---:B------:R-:W-:Y:S01]  /*1760*/  ISETP.GT.U32.AND P5, PT, R78.reuse, R63, PT ;  /* 0x0000003f4e00720c */ /* 0x040fe20003fa4070 */
[----:B------:R-:W-:Y:S01]  /*1770*/  @!P6 IMAD.IADD R47, R47, 0x1, -R78 ;  /* 0x000000012f2fe824 */ /* 0x000fe200078e0a4e */
[C---:B------:R-:W-:Y:S01]  /*1780*/  ISETP.GT.U32.AND P6, PT, R78.reuse, R55, PT ;  /* 0x000000374e00720c */ /* 0x040fe20003fc4070 */
[C---:B------:R-:W-:Y:S02]  /*1790*/  IMAD R72, R78.reuse, R73, R72 ;  /* 0x000000494e487224 */ /* 0x040fe400078e0248 */
[----:B------:R-:W-:-:S02]  /*17a0*/  IMAD R73, R78, R37, R75 ;  /* 0x000000254e497224 */ /* 0x000fc400078e024b */
[--C-:B------:R-:W-:Y:S01]  /*17b0*/  @!P1 IMAD.IADD R50, R50, 0x1, -R78.reuse ;  /* 0x0000000132329824 */ /* 0x100fe200078e0a4e */
[----:B------:R-:W-:Y:S01]  /*17c0*/  ISETP.GT.U32.AND P1, PT, R78, R58, PT ;  /* 0x0000003a4e00720c */ /* 0x000fe20003f24070 */
[--C-:B------:R-:W-:Y:S01]  /*17d0*/  @!P3 IMAD.IADD R60, R60, 0x1, -R78.reuse ;  /* 0x000000013c3cb824 */ /* 0x100fe200078e0a4e */
[----:B------:R-:W-:Y:S01]  /*17e0*/  ISETP.GT.U32.AND P3, PT, R78, R67, PT ;  /* 0x000000434e00720c */ /* 0x000fe20003f64070 */
[----:B------:R-:W-:Y:S01]  /*17f0*/  @!P4 IMAD.IADD R48, R48, 0x1, -R78 ;  /* 0x000000013030c824 */ /* 0x000fe200078e0a4e */
[----:B------:R-:W-:Y:S01]  /*1800*/  ISETP.GT.U32.AND P4, PT, R78, R61, PT ;  /* 0x0000003d4e00720c */ /* 0x000fe20003f84070 */
[----:B------:R-:W-:-:S04]  /*1810*/  IMAD.HI.U32 R71, R71, R76, RZ ;  /* 0x0000004c47477227 */ /* 0x000fc800078e00ff */
[--C-:B------:R-:W-:Y:S01]  /*1820*/  @!P0 IMAD.IADD R66, R66, 0x1, -R78.reuse ;  /* 0x0000000142428824 */ /* 0x100fe200078e0a4e */
[C---:B------:R-:W-:Y:S01]  /*1830*/  ISETP.GT.U32.AND P0, PT, R78.reuse, R73, PT ;  /* 0x000000494e00720c */ /* 0x040fe20003f04070 */
[--C-:B------:R-:W-:Y:S01]  /*1840*/  @!P2 IMAD.IADD R57, R57, 0x1, -R78.reuse ;  /* 0x000000013939a824 */ /* 0x100fe200078e0a4e */
[C---:B------:R-:W-:Y:S01]  /*1850*/  ISETP.GT.U32.AND P2, PT, R78.reuse, R64, PT ;  /* 0x000000404e00720c */ /* 0x040fe20003f44070 */
[----:B------:R-:W-:Y:S02]  /*1860*/  IMAD.MOV R79, RZ, RZ, -R71 ;  /* 0x000000ffff4f7224 */ /* 0x000fe400078e0a47 */
[----:B------:R-:W-:Y:S01]  /*1870*/  @!P5 IMAD.IADD R63, R63, 0x1, -R78 ;  /* 0x000000013f3fd824 */ /* 0x000fe200078e0a4e */
[----:B------:R-:W-:Y:S01]  /*1880*/  ISETP.GT.U32.AND P5, PT, R78, R70, PT ;  /* 0x000000464e00720c */ /* 0x000fe20003fa4070 */
[----:B------:R-:W-:Y:S02]  /*1890*/  IMAD R75, R80, R79, R76 ;  /* 0x0000004f504b7224 */ /* 0x000fe400078e024c */
[--C-:B------:R-:W-:Y:S01]  /*18a0*/  @!P6 IMAD.IADD R55, R55, 0x1, -R78.reuse ;  /* 0x000000013737e824 */ /* 0x100fe200078e0a4e */
[----:B------:R-:W-:Y:S01]  /*18b0*/  ISETP.GT.U32.AND P6, PT, R78, R62, PT ;  /* 0x0000003e4e00720c */ /* 0x000fe20003fc4070 */
[--C-:B------:R-:W-:Y:S01]  /*18c0*/  @!P1 IMAD.IADD R58, R58, 0x1, -R78.reuse ;  /* 0x000000013a3a9824 */ /* 0x100fe200078e0a4e */
[----:B------:R-:W-:Y:S01]  /*18d0*/  ISETP.GT.U32.AND P1, PT, R78, R65, PT ;  /* 0x000000414e00720c */ /* 0x000fe20003f24070 */
[----:B------:R-:W-:Y:S01]  /*18e0*/  @!P3 IMAD.IADD R67, R67, 0x1, -R78 ;  /* 0x000000014343b824 */ /* 0x000fe200078e0a4e */
[----:B------:R-:W-:Y:S01]  /*18f0*/  ISETP.GT.U32.AND P3, PT, R80, R75, PT ;  /* 0x0000004b5000720c */ /* 0x000fe20003f64070 */
[----:B------:R-:W-:-:S02]  /*1900*/  IMAD.MOV R35, RZ, RZ, -R35 ;  /* 0x000000ffff237224 */ /* 0x000fc400078e0a23 */
[--C-:B------:R-:W-:Y:S01]  /*1910*/  @!P4 IMAD.IADD R61, R61, 0x1, -R78.reuse ;  /* 0x000000013d3dc824 */ /* 0x100fe200078e0a4e */
[C---:B------:R-:W-:Y:S01]  /*1920*/  ISETP.GT.U32.AND P4, PT, R78.reuse, R68, PT ;  /* 0x000000444e00720c */ /* 0x040fe20003f84070 */
[--C-:B------:R-:W-:Y:S01]  /*1930*/  @!P0 IMAD.IADD R73, R73, 0x1, -R78.reuse ;  /* 0x0000000149498824 */ /* 0x100fe200078e0a4e */
[C---:B------:R-:W-:Y:S01]  /*1940*/  ISETP.GT.U32.AND P0, PT, R78.reuse, R67, PT ;  /* 0x000000434e00720c */ /* 0x040fe20003f04070 */
[----:B------:R-:W-:Y:S02]  /*1950*/  IMAD R71, R78, R35, R43 ;  /* 0x000000234e477224 */ /* 0x000fe400078e022b */
[--C-:B------:R-:W-:Y:S02]  /*1960*/  @!P2 IMAD.IADD R64, R64, 0x1, -R78.reuse ;  /* 0x000000014040a824 */ /* 0x100fe400078e0a4e */
[--C-:B------:R-:W-:Y:S01]  /*1970*/  @!P5 IMAD.IADD R70, R70, 0x1, -R78.reuse ;  /* 0x000000014646d824 */ /* 0x100fe200078e0a4e */
[----:B------:R-:W-:Y:S01]  /*1980*/  ISETP.GT.U32.AND P2, PT, R78, R71, PT ;  /* 0x000000474e00720c */ /* 0x000fe20003f44070 */
[--C-:B------:R-:W-:Y:S01]  /*1990*/  @!P6 IMAD.IADD R62, R62, 0x1, -R78.reuse ;  /* 0x000000013e3ee824 */ /* 0x100fe200078e0a4e */
[C---:B------:R-:W-:Y:S01]  /*19a0*/  ISETP.GT.U32.AND P5, PT, R78.reuse, R64, PT ;  /* 0x000000404e00720c */ /* 0x040fe20003fa4070 */
[----:B------:R-:W-:Y:S01]  /*19b0*/  @!P1 IMAD.IADD R65, R65, 0x1, -R78 ;  /* 0x0000000141419824 */ /* 0x000fe200078e0a4e */
[C---:B------:R-:W-:Y:S01]  /*19c0*/  ISETP.GT.U32.AND P6, PT, R78.reuse, R69, PT ;  /* 0x000000454e00720c */ /* 0x040fe20003fc4070 */
[----:B------:R-:W-:Y:S01]  /*19d0*/  @!P3 IMAD.IADD R75, R75, 0x1, -R80 ;  /* 0x000000014b4bb824 */ /* 0x000fe200078e0a50 */
[----:B------:R-:W-:Y:S01]  /*19e0*/  ISETP.GT.U32.AND P1, PT, R78, R72, PT ;  /* 0x000000484e00720c */ /* 0x000fe20003f24070 */
[--C-:B------:R-:W-:Y:S01]  /*19f0*/  @!P4 IMAD.IADD R68, R68, 0x1, -R78.reuse ;  /* 0x000000014444c824 */ /* 0x100fe200078e0a4e */
[----:B------:R-:W-:Y:S01]  /*1a00*/  ISETP.GT.U32.AND P4, PT, R78, R62, PT ;  /* 0x0000003e4e00720c */ /* 0x000fe20003f84070 */
[--C-:B------:R-:W-:Y:S01]  /*1a10*/  @!P0 IMAD.IADD R67, R67, 0x1, -R78.reuse ;  /* 0x0000000143438824 */ /* 0x100fe200078e0a4e */
[----:B------:R-:W-:Y:S01]  /*1a20*/  ISETP.GT.U32.AND P0, PT, R80, R75, PT ;  /* 0x0000004b5000720c */ /* 0x000fe20003f04070 */
[----:B------:R-:W-:Y:S01]  /*1a30*/  IMAD.SHL.U32 R37, R0, 0x40, RZ ;  /* 0x0000004000257824 */ /* 0x000fe200078e00ff */
[C---:B------:R-:W-:Y:S01]  /*1a40*/  ISETP.GT.U32.AND P3, PT, R78.reuse, R68, PT ;  /* 0x000000444e00720c */ /* 0x040fe20003f64070 */
[--C-:B------:R-:W-:Y:S01]  /*1a50*/  @!P2 IMAD.IADD R71, R71, 0x1, -R78.reuse ;  /* 0x000000014747a824 */ /* 0x100fe200078e0a4e */
[----:B------:R-:W-:Y:S01]  /*1a60*/  ISETP.GT.U32.AND P2, PT, R78, R65, PT ;  /* 0x000000414e00720c */ /* 0x000fe20003f44070 */
[--C-:B------:R-:W-:Y:S01]  /*1a70*/  @!P5 IMAD.IADD R64, R64, 0x1, -R78.reuse ;  /* 0x000000014040d824 */ /* 0x100fe200078e0a4e */
[----:B------:R-:W-:Y:S01]  /*1a80*/  ISETP.GT.U32.AND P5, PT, R78, R70, PT ;  /* 0x000000464e00720c */ /* 0x000fe20003fa4070 */
[--C-:B------:R-:W-:Y:S01]  /*1a90*/  @!P6 IMAD.IADD R69, R69, 0x1, -R78.reuse ;  /* 0x000000014545e824 */ /* 0x100fe200078e0a4e */
[----:B------:R-:W-:Y:S01]  /*1aa0*/  LOP3.LUT R43, R37, 0x400, RZ, 0xc0, !PT ;  /* 0x00000400252b7812 */ /* 0x000fe200078ec0ff */
[--C-:B------:R-:W-:Y:S01]  /*1ab0*/  @!P1 IMAD.IADD R72, R72, 0x1, -R78.reuse ;  /* 0x0000000148489824 */ /* 0x100fe200078e0a4e */
[----:B------:R-:W-:Y:S01]  /*1ac0*/  ISETP.GT.U32.AND P1, PT, R78, R66, PT ;  /* 0x000000424e00720c */ /* 0x000fe20003f24070 */
[----:B------:R-:W-:Y:S01]  /*1ad0*/  @!P4 IMAD.IADD R62, R62, 0x1, -R78 ;  /* 0x000000013e3ec824 */ /* 0x000fe200078e0a4e */
[----:B------:R-:W-:Y:S01]  /*1ae0*/  ISETP.GT.U32.AND P4, PT, R78, R69, PT ;  /* 0x000000454e00720c */ /* 0x000fe20003f84070 */
[----:B------:R-:W-:Y:S01]  /*1af0*/  IMAD.SHL.U32 R35, R40, 0x8, RZ ;  /* 0x0000000828237824 */ /* 0x000fe200078e00ff */
[----:B------:R-:W-:Y:S01]  /*1b00*/  LOP3.LUT R40, R0, 0x3, RZ, 0xc0, !PT ;  /* 0x0000000300287812 */ /* 0x000fe200078ec0ff */
[----:B------:R-:W-:Y:S01]  /*1b10*/  @!P0 IMAD.IADD R75, R75, 0x1, -R80 ;  /* 0x000000014b4b8824 */ /* 0x000fe200078e0a50 */
[----:B------:R-:W-:Y:S01]  /*1b20*/  ISETP.GE.AND P0, PT, R30, RZ, PT ;  /* 0x000000ff1e00720c */ /* 0x000fe20003f06270 */
[----:B------:R-:W-:Y:S01]  /*1b30*/  VIADD R43, R43, UR5 ;  /* 0x000000052b2b7c36 */ /* 0x000fe20008000000 */
[C---:B------:R-:W-:Y:S01]  /*1b40*/  ISETP.GT.U32.AND P6, PT, R78.reuse, R63, PT ;  /* 0x0000003f4e00720c */ /* 0x040fe20003fc4070 */
[--C-:B------:R-:W-:Y:S01]  /*1b50*/  @!P2 IMAD.IADD R65, R65, 0x1, -R78.reuse ;  /* 0x000000014141a824 */ /* 0x100fe200078e0a4e */
[----:B------:R-:W-:Y:S01]  /*1b60*/  ISETP.GT.U32.AND P2, PT, R78, R71, PT ;  /* 0x000000474e00720c */ /* 0x000fe20003f44070 */
[--C-:B------:R-:W-:Y:S01]  /*1b70*/  @!P5 IMAD.IADD R70, R70, 0x1, -R78.reuse ;  /* 0x000000014646d824 */ /* 0x100fe200078e0a4e */
[----:B------:R-:W-:Y:S01]  /*1b80*/  ISETP.GE.AND P5, PT, R31, RZ, PT ;  /* 0x000000ff1f00720c */ /* 0x000fe20003fa6270 */
[C---:B------:R-:W-:Y:S01]  /*1b90*/  IMAD R76, R40.reuse, 0x20, R43 ;  /* 0x00000020284c7824 */ /* 0x040fe200078e022b */
[----:B------:R-:W-:Y:S01]  /*1ba0*/  CS2R R80, SRZ ;  /* 0x0000000000507805 */ /* 0x000fe2000001ff00 */
[----:B------:R-:W-:Y:S01]  /*1bb0*/  IMAD R43, R40, 0x88, RZ ;  /* 0x00000088282b7824 */ /* 0x000fe200078e02ff */
[----:B------:R-:W-:Y:S01]  /*1bc0*/  SGXT R40, R77, 0x1 ;  /* 0x000000014d28781a */ /* 0x000fe20000000200 */
[--C-:B------:R-:W-:Y:S01]  /*1bd0*/  @!P1 IMAD.IADD R66, R66, 0x1, -R78.reuse ;  /* 0x0000000142429824 */ /* 0x100fe200078e0a4e */
[----:B------:R-:W-:Y:S01]  /*1be0*/  ISETP.GT.U32.AND P1, PT, R78, R72, PT ;  /* 0x000000484e00720c */ /* 0x000fe20003f24070 */
[--C-:B------:R-:W-:Y:S01]  /*1bf0*/  @!P3 IMAD.IADD R68, R68, 0x1, -R78.reuse ;  /* 0x000000014444b824 */ /* 0x100fe200078e0a4e */
[----:B------:R-:W-:Y:S01]  /*1c00*/  ISETP.GE.AND P3, PT, R33, RZ, PT ;  /* 0x000000ff2100720c */ /* 0x000fe20003f66270 */
[----:B------:R-:W-:Y:S01]  /*1c10*/  IMAD.SHL.U32 R36, R0, 0x2, RZ ;  /* 0x0000000200247824 */ /* 0x000fe200078e00ff */
[----:B------:R-:W-:Y:S01]  /*1c20*/  LOP3.LUT R77, R40, 0x90, RZ, 0xc0, !PT ;  /* 0x00000090284d7812 */ /* 0x000fe200078ec0ff */
[----:B------:R-:W-:Y:S01]  /*1c30*/  @!P4 IMAD.IADD R69, R69, 0x1, -R78 ;  /* 0x000000014545c824 */ /* 0x000fe200078e0a4e */
[----:B------:R-:W-:Y:S01]  /*1c40*/  ISETP.GE.AND P4, PT, R32, RZ, PT ;  /* 0x000000ff2000720c */ /* 0x000fe20003f86270 */
[----:B------:R-:W-:Y:S01]  /*1c50*/  @!P0 IMAD.MOV R44, RZ, RZ, -R44 ;  /* 0x000000ffff2c8224 */ /* 0x000fe200078e0a2c */
[----:B------:R-:W-:Y:S01]  /*1c60*/  ISETP.GE.AND P0, PT, R24, RZ, PT ;  /* 0x000000ff1800720c */ /* 0x000fe20003f06270 */
[----:B------:R-:W-:Y:S01]  /*1c70*/  @!P2 IMAD.IADD R71, R71, 0x1, -R78 ;  /* 0x000000014747a824 */ /* 0x000fe200078e0a4e */
[----:B------:R-:W-:Y:S01]  /*1c80*/  LOP3.LUT R40, R77, 0x10, R36, 0x78, !PT ;  /* 0x000000104d287812 */ /* 0x000fe200078e7824 */
[----:B------:R-:W-:Y:S01]  /*1c90*/  @!P5 IMAD.MOV R41, RZ, RZ, -R41 ;  /* 0x000000ffff29d224 */ /* 0x000fe200078e0a29 */
[----:B------:R-:W-:Y:S01]  /*1ca0*/  LOP3.LUT R42, R43, R42, RZ, 0xfc, !PT ;  /* 0x0000002a2b2a7212 */ /* 0x000fe200078efcff */
[----:B------:R-:W-:Y:S01]  /*1cb0*/  @!P1 IMAD.IADD R72, R72, 0x1, -R78 ;  /* 0x0000000148489824 */ /* 0x000fe200078e0a4e */
[----:B------:R-:W-:Y:S01]  /*1cc0*/  IADD3 R43, PT, PT, R40, R76, R35 ;  /* 0x0000004c282b7210 */ /* 0x000fe20007ffe023 */
[----:B------:R-:W-:Y:S01]  /*1cd0*/  IMAD.MOV.U32 R40, RZ, RZ, R39 ;  /* 0x000000ffff287224 */ /* 0x000fe200078e0027 */
[----:B------:R-:W-:Y:S01]  /*1ce0*/  ISETP.GE.AND P2, PT, R28, RZ, PT ;  /* 0x000000ff1c00720c */ /* 0x000fe20003f46270 */
[----:B------:R-:W-:Y:S01]  /*1cf0*/  @!P3 IMAD.MOV R38, RZ, RZ, -R38 ;  /* 0x000000ffff26b224 */ /* 0x000fe200078e0a26 */
[----:B------:R-:W-:Y:S01]  /*1d00*/  ISETP.GE.AND P5, PT, R25, RZ, PT ;  /* 0x000000ff1900720c */ /* 0x000fe20003fa6270 */
[----:B------:R-:W-:Y:S01]  /*1d10*/  @!P4 IMAD.MOV R40, RZ, RZ, -R40 ;  /* 0x000000ffff28c224 */ /* 0x000fe200078e0a28 */
[----:B------:R-:W-:Y:S01]  /*1d20*/  ISETP.GE.AND P1, PT, R29, RZ, PT ;  /* 0x000000ff1d00720c */ /* 0x000fe20003f26270 */
[----:B------:R-:W-:Y:S01]  /*1d30*/  @!P0 IMAD.MOV R50, RZ, RZ, -R50 ;  /* 0x000000ffff328224 */ /* 0x000fe200078e0a32 */
[----:B------:R-:W-:Y:S01]  /*1d40*/  ISETP.GE.AND P3, PT, R27, RZ, PT ;  /* 0x000000ff1b00720c */ /* 0x000fe20003f66270 */
[----:B------:R-:W-:Y:S01]  /*1d50*/  @!P6 IMAD.IADD R63, R63, 0x1, -R78 ;  /* 0x000000013f3fe824 */ /* 0x000fe200078e0a4e */
[----:B------:R-:W-:-:S02]  /*1d60*/  ISETP.GE.AND P4, PT, R26, RZ, PT ;  /* 0x000000ff1a00720c */ /* 0x000fc40003f86270 */
[----:B------:R-:W-:Y:S02]  /*1d70*/  CS2R R76, SRZ ;  /* 0x00000000004c7805 */ /* 0x000fe4000001ff00 */
[----:B------:R-:W-:Y:S02]  /*1d80*/  ISETP.GE.AND P0, PT, R18, RZ, PT ;  /* 0x000000ff1200720c */ /* 0x000fe40003f06270 */
[----:B------:R-:W-:Y:S01]  /*1d90*/  ISETP.GT.U32.AND P6, PT, R78, R73, PT ;  /* 0x000000494e00720c */ /* 0x000fe20003fc4070 */
[----:B------:R-:W-:Y:S01]  /*1da0*/  @!P2 IMAD.MOV R46, RZ, RZ, -R46 ;  /* 0x000000ffff2ea224 */ /* 0x000fe200078e0a2e */
[----:B------:R-:W-:Y:S01]  /*1db0*/  ISETP.GE.AND P2, PT, R22, RZ, PT ;  /* 0x000000ff1600720c */ /* 0x000fe20003f46270 */
        /* <DEDUP_REMOVED lines=25> */
[----:B------:R-:W-:Y:S01]  /*1f50*/  LOP3.LUT R39, RZ, R53, RZ, 0x33, !PT ;  /* 0x00000035ff277212 */ /* 0x000fe200078e33ff */
        /* <DEDUP_REMOVED lines=11> */
[----:B------:R-:W-:-:S02]  /*2010*/  ISETP.NE.AND P0, PT, R52, RZ, PT ;  /* 0x000000ff3400720c */ /* 0x000fc40003f05270 */
[----:B------:R-:W-:Y:S02]  /*2020*/  CS2R R78, SRZ ;  /* 0x00000000004e7805 */ /* 0x000fe4000001ff00 */
[----:B------:R-:W-:Y:S01]  /*2030*/  LOP3.LUT R157, R42, 0x18, RZ, 0x3c, !PT ;  /* 0x000000182a9d7812 */ /* 0x000fe200078e3cff */
[----:B------:R-:W-:Y:S01]  /*2040*/  @!P2 IMAD.MOV R66, RZ, RZ, -R66 ;  /* 0x000000ffff42a224 */ /* 0x000fe200078e0a42 */
[----:B------:R-:W-:Y:S01]  /*2050*/  ISETP.GE.AND P2, PT, R4, RZ, PT ;  /* 0x000000ff0400720c */ /* 0x000fe20003f46270 */
[----:B------:R-:W-:Y:S01]  /*2060*/  @!P5 IMAD.MOV R69, RZ, RZ, -R69 ;  /* 0x000000ffff45d224 */ /* 0x000fe200078e0a45 */
[----:B------:R-:W-:Y:S01]  /*2070*/  ISETP.NE.AND P5, PT, R53, RZ, PT ;  /* 0x000000ff3500720c */ /* 0x000fe20003fa5270 */
[----:B------:R-:W-:Y:S01]  /*2080*/  @!P1 IMAD.MOV R65, RZ, RZ, -R65 ;  /* 0x000000ffff419224 */ /* 0x000fe200078e0a41 */
[----:B------:R-:W-:Y:S01]  /*2090*/  ISETP.GE.AND P1, PT, R5, RZ, PT ;  /* 0x000000ff0500720c */ /* 0x000fe20003f26270 */
[----:B------:R-:W-:Y:S01]  /*20a0*/  @!P3 IMAD.MOV R67, RZ, RZ, -R67 ;  /* 0x000000ffff43b224 */ /* 0x000fe200078e0a43 */
[----:B------:R-:W-:Y:S01]  /*20b0*/  SEL R44, R39, R44, !P5 ;  /* 0x0000002c272c7207 */ /* 0x000fe20006800000 */
[----:B------:R-:W-:Y:S01]  /*20c0*/  @!P4 IMAD.MOV R68, RZ, RZ, -R68 ;  /* 0x000000ffff44c224 */ /* 0x000fe200078e0a44 */
[----:B------:R-:W-:-:S02]  /*20d0*/  ISETP.GE.AND P3, PT, R3, RZ, PT ;  /* 0x000000ff0300720c */ /* 0x000fc40003f66270 */
[----:B------:R-:W-:Y:S02]  /*20e0*/  ISETP.GE.AND P4, PT, R2, RZ, PT ;  /* 0x000000ff0200720c */ /* 0x000fe40003f86270 */
[C---:B------:R-:W-:Y:S01]  /*20f0*/  SEL R46, R39.reuse, R46, !P5 ;  /* 0x0000002e272e7207 */ /* 0x040fe20006800000 */
[----:B------:R-:W-:Y:S01]  /*2100*/  @!P2 IMAD.MOV R72, RZ, RZ, -R72 ;  /* 0x000000ffff48a224 */ /* 0x000fe200078e0a48 */
[----:B------:R-:W-:Y:S01]  /*2110*/  @!P0 LOP3.LUT R75, RZ, R52, RZ, 0x33, !PT ;  /* 0x00000034ff4b8212 */ /* 0x000fe200078e33ff */
[----:B0-----:R-:W-:Y:S01]  /*2120*/  IMAD R52, R44, UR7, RZ ;  /* 0x000000072c347c24 */ /* 0x001fe2000f8e02ff */
[C---:B------:R-:W-:Y:S01]  /*2130*/  SEL R51, R39.reuse, R51, !P5 ;  /* 0x0000003327337207 */ /* 0x040fe20006800000 */
[----:B------:R-:W-:Y:S01]  /*2140*/  IMAD R88, R46, UR7, RZ ;  /* 0x000000072e587c24 */ /* 0x000fe2000f8e02ff */
[----:B------:R-:W-:Y:S01]  /*2150*/  SEL R60, R39, R60, !P5 ;  /* 0x0000003c273c7207 */ /* 0x000fe20006800000 */
[----:B------:R-:W-:Y:S01]  /*2160*/  @!P1 IMAD.MOV R71, RZ, RZ, -R71 ;  /* 0x000000ffff479224 */ /* 0x000fe200078e0a47 */
[----:B------:R-:W-:Y:S01]  /*2170*/  SHF.R.S32.HI R100, RZ, 0x1f, R52 ;  /* 0x0000001fff647819 */ /* 0x000fe20000011434 */
[----:B------:R-:W-:Y:S01]  /*2180*/  IMAD R51, R51, UR7, RZ ;  /* 0x0000000733337c24 */ /* 0x000fe2000f8e02ff */
[----:B--2---:R-:W-:Y:S01]  /*2190*/  IADD3 R46, P2, PT, R52, UR14, RZ ;  /* 0x0000000e342e7c10 */ /* 0x004fe2000ff5e0ff */
[----:B------:R-:W-:Y:S01]  /*21a0*/  @!P3 IMAD.MOV R73, RZ, RZ, -R73 ;  /* 0x000000ffff49b224 */ /* 0x000fe200078e0a49 */
[----:B------:R-:W-:Y:S01]  /*21b0*/  SEL R67, R39, R67, !P5 ;  /* 0x0000004327437207 */ /* 0x000fe20006800000 */
[----:B------:R-:W-:Y:S01]  /*21c0*/  @!P4 IMAD.MOV R74, RZ, RZ, -R74 ;  /* 0x000000ffff4ac224 */ /* 0x000fe200078e0a4a */
[----:B------:R-:W-:Y:S01]  /*21d0*/  IADD3.X R100, PT, PT, R100, UR15, RZ, P2, !PT ;  /* 0x0000000f64647c10 */ /* 0x000fe200097fe4ff */
[----:B------:R-:W-:Y:S01]  /*21e0*/  IMAD R60, R60, UR7, RZ ;  /* 0x000000073c3c7c24 */ /* 0x000fe2000f8e02ff */
[----:B------:R-:W-:Y:S01]  /*21f0*/  SHF.R.S32.HI R114, RZ, 0x1f, R51 ;  /* 0x0000001fff727819 */ /* 0x000fe20000011433 */
[----:B------:R-:W-:Y:S01]  /*2200*/  IMAD R67, R67, UR7, RZ ;  /* 0x0000000743437c24 */ /* 0x000fe2000f8e02ff */
[----:B------:R-:W-:Y:S01]  /*2210*/  IADD3 R101, P2, PT, R51, UR14, RZ ;  /* 0x0000000e33657c10 */ /* 0x000fe2000ff5e0ff */
[----:B---3--:R-:W-:Y:S01]  /*2220*/  IMAD R75, R75, UR9, RZ ;  /* 0x000000094b4b7c24 */ /* 0x008fe2000f8e02ff */
[----:B------:R-:W-:-:S02]  /*2230*/  SEL R38, R39, R38, !P5 ;  /* 0x0000002627267207 */ /* 0x000fc40006800000 */
[C---:B------:R-:W-:Y:S02]  /*2240*/  SEL R40, R39.reuse, R40, !P5 ;  /* 0x0000002827287207 */ /* 0x040fe40006800000 */
[C---:B------:R-:W-:Y:S01]  /*2250*/  SEL R41, R39.reuse, R41, !P5 ;  /* 0x0000002927297207 */ /* 0x040fe20006800000 */
[----:B------:R-:W-:Y:S01]  /*2260*/  IMAD R38, R38, UR7, RZ ;  /* 0x0000000726267c24 */ /* 0x000fe2000f8e02ff */
[C---:B------:R-:W-:Y:S01]  /*2270*/  SEL R45, R39.reuse, R45, !P5 ;  /* 0x0000002d272d7207 */ /* 0x040fe20006800000 */
[----:B------:R-:W-:Y:S01]  /*2280*/  IMAD R40, R40, UR7, RZ ;  /* 0x0000000728287c24 */ /* 0x000fe2000f8e02ff */
[----:B------:R-:W-:Y:S01]  /*2290*/  SEL R47, R39, R47, !P5 ;  /* 0x0000002f272f7207 */ /* 0x000fe20006800000 */
[----:B------:R-:W-:Y:S01]  /*22a0*/  IMAD R41, R41, UR7, RZ ;  /* 0x0000000729297c24 */ /* 0x000fe2000f8e02ff */
[----:B------:R-:W-:Y:S01]  /*22b0*/  SEL R48, R39, R48, !P5 ;  /* 0x0000003027307207 */ /* 0x000fe20006800000 */
[----:B------:R-:W-:Y:S01]  /*22c0*/  IMAD R53, R45, UR7, RZ ;  /* 0x000000072d357c24 */ /* 0x000fe2000f8e02ff */
[----:B------:R-:W-:Y:S01]  /*22d0*/  SEL R49, R39, R49, !P5 ;  /* 0x0000003127317207 */ /* 0x000fe20006800000 */
[----:B------:R-:W-:Y:S01]  /*22e0*/  IMAD R89, R47, UR7, RZ ;  /* 0x000000072f597c24 */ /* 0x000fe2000f8e02ff */
[C---:B------:R-:W-:Y:S01]  /*22f0*/  SEL R50, R39.reuse, R50, !P5 ;  /* 0x0000003227327207 */ /* 0x040fe20006800000 */
[----:B------:R-:W-:Y:S01]  /*2300*/  IMAD R48, R48, UR7, RZ ;  /* 0x0000000730307c24 */ /* 0x000fe2000f8e02ff */
[----:B------:R-:W-:Y:S01]  /*2310*/  SEL R54, R39, R54, !P5 ;  /* 0x0000003627367207 */ /* 0x000fe20006800000 */
[----:B------:R-:W-:Y:S01]  /*2320*/  IMAD R49, R49, UR7, RZ ;  /* 0x0000000731317c24 */ /* 0x000fe2000f8e02ff */
[C---:B------:R-:W-:Y:S01]  /*2330*/  SEL R55, R39.reuse, R55, !P5 ;  /* 0x0000003727377207 */ /* 0x040fe20006800000 */
[----:B------:R-:W-:Y:S01]  /*2340*/  IMAD R50, R50, UR7, RZ ;  /* 0x0000000732327c24 */ /* 0x000fe2000f8e02ff */
[C---:B------:R-:W-:Y:S01]  /*2350*/  SEL R56, R39.reuse, R56, !P5 ;  /* 0x0000003827387207 */ /* 0x040fe20006800000 */
        /* <DEDUP_REMOVED lines=31> */
[----:B------:R-:W-:Y:S01]  /*2550*/  IADD3.X R114, PT, PT, R114, UR15, RZ, P2, !PT ;  /* 0x0000000f72727c10 */ /* 0x000fe200097fe4ff */
[----:B------:R-:W-:Y:S01]  /*2560*/  IMAD R72, R72, UR7, RZ ;  /* 0x0000000748487c24 */ /* 0x000fe2000f8e02ff */
[----:B------:R-:W-:Y:S01]  /*2570*/  SEL R39, R39, R74, !P5 ;  /* 0x0000004a27277207 */ /* 0x000fe20006800000 */
[----:B------:R-:W-:Y:S01]  /*2580*/  IMAD R73, R73, UR7, RZ ;  /* 0x0000000749497c24 */ /* 0x000fe2000f8e02ff */
[----:B------:R-:W-:-:S02]  /*2590*/  SHF.R.S32.HI R128, RZ, 0x1f, R60 ;  /* 0x0000001fff807819 */ /* 0x000fc4000001143c */
[----:B------:R-:W-:Y:S01]  /*25a0*/  IADD3 R115, P2, PT, R60, UR14, RZ ;  /* 0x0000000e3c737c10 */ /* 0x000fe2000ff5e0ff */
[----:B------:R-:W-:Y:S01]  /*25b0*/  IMAD R39, R39, UR7, RZ ;  /* 0x0000000727277c24 */ /* 0x000fe2000f8e02ff */
[----:B------:R-:W-:Y:S01]  /*25c0*/  SHF.R.S32.HI R150, RZ, 0x1f, R67 ;  /* 0x0000001fff967819 */ /* 0x000fe20000011443 */
[----:B------:R-:W0:Y:S01]  /*25d0*/  LDCU UR7, c[0x0][0x3ac] ;  /* 0x00007580ff0777ac */ /* 0x000e220008000800 */
[----:B------:R-:W-:Y:S02]  /*25e0*/  IADD3.X R128, PT, PT, R128, UR15, RZ, P2, !PT ;  /* 0x0000000f80807c10 */ /* 0x000fe400097fe4ff */
[----:B------:R-:W-:Y:S02]  /*25f0*/  IADD3 R129, P2, PT, R67, UR14, RZ ;  /* 0x0000000e43817c10 */ /* 0x000fe4000ff5e0ff */
[----:B------:R-:W-:Y:S02]  /*2600*/  SHF.R.S32.HI R90, RZ, 0x1f, R38 ;  /* 0x0000001fff5a7819 */ /* 0x000fe40000011426 */
[----:B------:R-:W-:-:S02]  /*2610*/  IADD3.X R150, PT, PT, R150, UR15, RZ, P2, !PT ;  /* 0x0000000f96967c10 */ /* 0x000fc400097fe4ff */
[----:B------:R-:W-:Y:S02]  /*2620*/  IADD3 R151, P2, PT, R39, UR14, RZ ;  /* 0x0000000e27977c10 */ /* 0x000fe4000ff5e0ff */
[----:B------:R-:W-:Y:S02]  /*2630*/  SHF.R.S32.HI R39, RZ, 0x1f, R39 ;  /* 0x0000001fff277819 */ /* 0x000fe40000011427 */
[----:B------:R-:W-:Y:S02]  /*2640*/  IADD3 R38, P5, PT, R38, UR14, RZ ;  /* 0x0000000e26267c10 */ /* 0x000fe4000ffbe0ff */
[----:B------:R-:W-:Y:S02]  /*2650*/  SHF.R.S32.HI R96, RZ, 0x1f, R40 ;  /* 0x0000001fff607819 */ /* 0x000fe40000011428 */
[----:B------:R-:W-:Y:S01]  /*2660*/  IADD3 R44, P4, PT, R40, UR14, RZ ;  /* 0x0000000e282c7c10 */ /* 0x000fe2000ff9e0ff */
[----:B0-----:R-:W-:Y:S01]  /*2670*/  IMAD R166, R166, UR7, RZ ;  /* 0x00000007a6a67c24 */ /* 0x001fe2000f8e02ff */
[----:B------:R-:W-:Y:S01]  /*2680*/  SHF.R.S32.HI R98, RZ, 0x1f, R41 ;  /* 0x0000001fff627819 */ /* 0x000fe20000011429 */
[----:B------:R-:W-:Y:S01]  /*2690*/  USHF.L.U32 UR4, UR7, 0x5, URZ ;  /* 0x0000000507047899 */ /* 0x000fe200080006ff */
[----:B------:R-:W-:-:S02]  /*26a0*/  IADD3 R45, P3, PT, R41, UR14, RZ ;  /* 0x0000000e292d7c10 */ /* 0x000fc4000ff7e0ff */
[----:B------:R-:W-:Y:S02]  /*26b0*/  IADD3.X R164, PT, PT, R39, UR15, RZ, P2, !PT ;  /* 0x0000000f27a47c10 */ /* 0x000fe400097fe4ff */
[----:B------:R-:W-:Y:S01]  /*26c0*/  SHF.R.S32.HI R102, RZ, 0x1f, R53 ;  /* 0x0000001fff667819 */ /* 0x000fe20000011435 */
[----:B------:R-:W0:Y:S01]  /*26d0*/  LDC R39, c[0x0][0x3a8] ;  /* 0x0000ea00ff277b82 */ /* 0x000e220000000800 */
[----:B------:R-:W-:Y:S02]  /*26e0*/  IADD3 R47, P1, PT, R53, UR14, RZ ;  /* 0x0000000e352f7c10 */ /* 0x000fe4000ff3e0ff */
[----:B------:R-:W-:Y:S02]  /*26f0*/  SHF.R.S32.HI R104, RZ, 0x1f, R88 ;  /* 0x0000001fff687819 */ /* 0x000fe40000011458 */
[----:B------:R-:W-:Y:S02]  /*2700*/  SHF.R.S32.HI R106, RZ, 0x1f, R89 ;  /* 0x0000001fff6a7819 */ /* 0x000fe40000011459 */
[----:B------:R-:W-:-:S02]  /*2710*/  IADD3.X R90, PT, PT, R90, UR15, RZ, P5, !PT ;  /* 0x0000000f5a5a7c10 */ /* 0x000fc4000affe4ff */
[----:B------:R-:W-:Y:S02]  /*2720*/  IADD3.X R96, PT, PT, R96, UR15, RZ, P4, !PT ;  /* 0x0000000f60607c10 */ /* 0x000fe4000a7fe4ff */
[----:B------:R-:W-:Y:S02]  /*2730*/  IADD3.X R98, PT, PT, R98, UR15, RZ, P3, !PT ;  /* 0x0000000f62627c10 */ /* 0x000fe40009ffe4ff */
[----:B------:R-:W-:Y:S02]  /*2740*/  IADD3 R88, P0, PT, R88, UR14, RZ ;  /* 0x0000000e58587c10 */ /* 0x000fe4000ff1e0ff */
[----:B------:R-:W-:Y:S02]  /*2750*/  IADD3 R89, P6, PT, R89, UR14, RZ ;  /* 0x0000000e59597c10 */ /* 0x000fe4000ffde0ff */
[----:B------:R-:W-:Y:S02]  /*2760*/  SHF.R.S32.HI R108, RZ, 0x1f, R48 ;  /* 0x0000001fff6c7819 */ /* 0x000fe40000011430 */
[----:B------:R-:W-:-:S02]  /*2770*/  IADD3 R91, P5, PT, R48, UR14, RZ ;  /* 0x0000000e305b7c10 */ /* 0x000fc4000ffbe0ff */
[----:B------:R-:W-:Y:S02]  /*2780*/  SHF.R.S32.HI R110, RZ, 0x1f, R49 ;  /* 0x0000001fff6e7819 */ /* 0x000fe40000011431 */
[----:B------:R-:W-:Y:S01]  /*2790*/  IADD3 R97, P4, PT, R49, UR14, RZ ;  /* 0x0000000e31617c10 */ /* 0x000fe2000ff9e0ff */
[-C--:B0-----:R-:W-:Y:S01]  /*27a0*/  IMAD R168, R168, R39.reuse, RZ ;  /* 0x00000027a8a87224 */ /* 0x081fe200078e02ff */
[----:B------:R-:W-:Y:S01]  /*27b0*/  SHF.R.S32.HI R112, RZ, 0x1f, R50 ;  /* 0x0000001fff707819 */ /* 0x000fe20000011432 */
[-C--:B------:R-:W-:Y:S01]  /*27c0*/  IMAD R170, R170, R39.reuse, RZ ;  /* 0x00000027aaaa7224 */ /* 0x080fe200078e02ff */
[----:B------:R-:W-:Y:S01]  /*27d0*/  IADD3 R99, P3, PT, R50, UR14, RZ ;  /* 0x0000000e32637c10 */ /* 0x000fe2000ff7e0ff */
[-C--:B------:R-:W-:Y:S01]  /*27e0*/  IMAD R172, R172, R39.reuse, RZ ;  /* 0x00000027acac7224 */ /* 0x080fe200078e02ff */
[----:B------:R-:W-:Y:S01]  /*27f0*/  IADD3.X R102, PT, PT, R102, UR15, RZ, P1, !PT ;  /* 0x0000000f66667c10 */ /* 0x000fe20008ffe4ff */
[-C--:B------:R-:W-:Y:S01]  /*2800*/  IMAD R174, R174, R39.reuse, RZ ;  /* 0x00000027aeae7224 */ /* 0x080fe200078e02ff */
[----:B------:R-:W-:Y:S01]  /*2810*/  SHF.R.S32.HI R116, RZ, 0x1f, R54 ;  /* 0x0000001fff747819 */ /* 0x000fe20000011436 */
[-C--:B------:R-:W-:Y:S01]  /*2820*/  IMAD R176, R176, R39.reuse, RZ ;  /* 0x00000027b0b07224 */ /* 0x080fe200078e02ff */
[----:B------:R-:W-:Y:S01]  /*2830*/  IADD3 R103, P1, PT, R54, UR14, RZ ;  /* 0x0000000e36677c10 */ /* 0x000fe2000ff3e0ff */
[-C--:B------:R-:W-:Y:S01]  /*2840*/  IMAD R178, R178, R39.reuse, RZ ;  /* 0x00000027b2b27224 */ /* 0x080fe200078e02ff */
[----:B------:R-:W-:Y:S01]  /*2850*/  IADD3.X R104, PT, PT, R104, UR15, RZ, P0, !PT ;  /* 0x0000000f68687c10 */ /* 0x000fe200087fe4ff */
[-C--:B------:R-:W-:Y:S01]  /*2860*/  IMAD R180, R180, R39.reuse, RZ ;  /* 0x00000027b4b47224 */ /* 0x080fe200078e02ff */
[----:B------:R-:W-:Y:S01]  /*2870*/  IADD3.X R106, PT, PT, R106, UR15, RZ, P6, !PT ;  /* 0x0000000f6a6a7c10 */ /* 0x000fe2000b7fe4ff */
[----:B------:R-:W-:Y:S01]  /*2880*/  IMAD R182, R182, R39, RZ ;  /* 0x00000027b6b67224 */ /* 0x000fe200078e02ff */
[----:B------:R-:W-:Y:S01]  /*2890*/  IADD3.X R108, PT, PT, R108, UR15, RZ, P5, !PT ;  /* 0x0000000f6c6c7c10 */ /* 0x000fe2000affe4ff */
[----:B------:R-:W-:Y:S01]  /*28a0*/  IMAD.SHL.U32 R184, R39, 0x20, RZ ;  /* 0x0000002027b87824 */ /* 0x000fe200078e00ff */
[----:B------:R-:W-:-:S02]  /*28b0*/  IADD3.X R110, PT, PT, R110, UR15, RZ, P4, !PT ;  /* 0x0000000f6e6e7c10 */ /* 0x000fc4000a7fe4ff */
[----:B------:R-:W-:Y:S02]  /*28c0*/  IADD3.X R112, PT, PT, R112, UR15, RZ, P3, !PT ;  /* 0x0000000f70707c10 */ /* 0x000fe40009ffe4ff */
[----:B------:R-:W-:Y:S02]  /*28d0*/  SHF.R.S32.HI R118, RZ, 0x1f, R55 ;  /* 0x0000001fff767819 */ /* 0x000fe40000011437 */
[----:B------:R-:W-:Y:S02]  /*28e0*/  IADD3 R105, P0, PT, R55, UR14, RZ ;  /* 0x0000000e37697c10 */ /* 0x000fe4000ff1e0ff */
[----:B------:R-:W-:Y:S02]  /*28f0*/  SHF.R.S32.HI R120, RZ, 0x1f, R56 ;  /* 0x0000001fff787819 */ /* 0x000fe40000011438 */
[----:B------:R-:W-:Y:S02]  /*2900*/  IADD3 R107, P6, PT, R56, UR14, RZ ;  /* 0x0000000e386b7c10 */ /* 0x000fe4000ffde0ff */
[----:B------:R-:W-:-:S02]  /*2910*/  SHF.R.S32.HI R122, RZ, 0x1f, R57 ;  /* 0x0000001fff7a7819 */ /* 0x000fc40000011439 */
[----:B------:R-:W-:Y:S02]  /*2920*/  IADD3 R109, P5, PT, R57, UR14, RZ ;  /* 0x0000000e396d7c10 */ /* 0x000fe4000ffbe0ff */
[----:B------:R-:W-:Y:S02]  /*2930*/  CS2R R56, SRZ ;  /* 0x0000000000387805 */ /* 0x000fe4000001ff00 */
[----:B------:R-:W-:Y:S02]  /*2940*/  SHF.R.S32.HI R124, RZ, 0x1f, R58 ;  /* 0x0000001fff7c7819 */ /* 0x000fe4000001143a */
[----:B------:R-:W-:Y:S02]  /*2950*/  IADD3 R111, P4, PT, R58, UR14, RZ ;  /* 0x0000000e3a6f7c10 */ /* 0x000fe4000ff9e0ff */
[----:B------:R-:W-:Y:S02]  /*2960*/  SHF.R.S32.HI R126, RZ, 0x1f, R59 ;  /* 0x0000001fff7e7819 */ /* 0x000fe4000001143b */
[----:B------:R-:W-:-:S02]  /*2970*/  IADD3 R113, P3, PT, R59, UR14, RZ ;  /* 0x0000000e3b717c10 */ /* 0x000fc4000ff7e0ff */
[----:B------:R-:W-:Y:S02]  /*2980*/  CS2R R58, SRZ ;  /* 0x00000000003a7805 */ /* 0x000fe4000001ff00 */
[----:B------:R-:W-:Y:S02]  /*2990*/  IADD3.X R116, PT, PT, R116, UR15, RZ, P1, !PT ;  /* 0x0000000f74747c10 */ /* 0x000fe40008ffe4ff */
[----:B------:R-:W-:Y:S02]  /*29a0*/  SHF.R.S32.HI R130, RZ, 0x1f, R61 ;  /* 0x0000001fff827819 */ /* 0x000fe4000001143d */
[----:B------:R-:W-:Y:S02]  /*29b0*/  IADD3 R117, P1, PT, R61, UR14, RZ ;  /* 0x0000000e3d757c10 */ /* 0x000fe4000ff3e0ff */
[----:B------:R-:W-:Y:S02]  /*29c0*/  CS2R R60, SRZ ;  /* 0x00000000003c7805 */ /* 0x000fe4000001ff00 */
[----:B------:R-:W-:-:S02]  /*29d0*/  IADD3.X R118, PT, PT, R118, UR15, RZ, P0, !PT ;  /* 0x0000000f76767c10 */ /* 0x000fc400087fe4ff */
[----:B------:R-:W-:Y:S02]  /*29e0*/  IADD3.X R120, PT, PT, R120, UR15, RZ, P6, !PT ;  /* 0x0000000f78787c10 */ /* 0x000fe4000b7fe4ff */
[----:B------:R-:W-:Y:S02]  /*29f0*/  IADD3.X R122, PT, PT, R122, UR15, RZ, P5, !PT ;  /* 0x0000000f7a7a7c10 */ /* 0x000fe4000affe4ff */
[----:B------:R-:W-:Y:S02]  /*2a00*/  IADD3.X R124, PT, PT, R124, UR15, RZ, P4, !PT ;  /* 0x0000000f7c7c7c10 */ /* 0x000fe4000a7fe4ff */
[----:B------:R-:W-:Y:S02]  /*2a10*/  IADD3.X R126, PT, PT, R126, UR15, RZ, P3, !PT ;  /* 0x0000000f7e7e7c10 */ /* 0x000fe40009ffe4ff */
[----:B------:R-:W-:Y:S02]  /*2a20*/  SHF.R.S32.HI R132, RZ, 0x1f, R62 ;  /* 0x0000001fff847819 */ /* 0x000fe4000001143e */
[----:B------:R-:W-:-:S02]  /*2a30*/  IADD3 R119, P0, PT, R62, UR14, RZ ;  /* 0x0000000e3e777c10 */ /* 0x000fc4000ff1e0ff */
[----:B------:R-:W-:Y:S02]  /*2a40*/  SHF.R.S32.HI R142, RZ, 0x1f, R63 ;  /* 0x0000001fff8e7819 */ /* 0x000fe4000001143f */
[----:B------:R-:W-:Y:S02]  /*2a50*/  IADD3 R121, P6, PT, R63, UR14, RZ ;  /* 0x0000000e3f797c10 */ /* 0x000fe4000ffde0ff */
[----:B------:R-:W-:Y:S02]  /*2a60*/  CS2R R62, SRZ ;  /* 0x00000000003e7805 */ /* 0x000fe4000001ff00 */
[----:B------:R-:W-:Y:S02]  /*2a70*/  SHF.R.S32.HI R144, RZ, 0x1f, R64 ;  /* 0x0000001fff907819 */ /* 0x000fe40000011440 */
[----:B------:R-:W-:Y:S02]  /*2a80*/  IADD3 R123, P5, PT, R64, UR14, RZ ;  /* 0x0000000e407b7c10 */ /* 0x000fe4000ffbe0ff */
[----:B------:R-:W-:-:S02]  /*2a90*/  SHF.R.S32.HI R146, RZ, 0x1f, R65 ;  /* 0x0000001fff927819 */ /* 0x000fc40000011441 */
[----:B------:R-:W-:Y:S02]  /*2aa0*/  IADD3 R125, P4, PT, R65, UR14, RZ ;  /* 0x0000000e417d7c10 */ /* 0x000fe4000ff9e0ff */
[----:B------:R-:W-:Y:S02]  /*2ab0*/  CS2R R64, SRZ ;  /* 0x0000000000407805 */ /* 0x000fe4000001ff00 */
[----:B------:R-:W-:Y:S02]  /*2ac0*/  SHF.R.S32.HI R148, RZ, 0x1f, R66 ;  /* 0x0000001fff947819 */ /* 0x000fe40000011442 */
[----:B------:R-:W-:Y:S02]  /*2ad0*/  IADD3 R127, P3, PT, R66, UR14, RZ ;  /* 0x0000000e427f7c10 */ /* 0x000fe4000ff7e0ff */
[----:B------:R-:W-:Y:S02]  /*2ae0*/  CS2R R66, SRZ ;  /* 0x0000000000427805 */ /* 0x000fe4000001ff00 */
[----:B------:R-:W-:-:S02]  /*2af0*/  IADD3.X R130, PT, PT, R130, UR15, RZ, P1, !PT ;  /* 0x0000000f82827c10 */ /* 0x000fc40008ffe4ff */
[----:B------:R-:W-:Y:S02]  /*2b00*/  SHF.R.S32.HI R152, RZ, 0x1f, R68 ;  /* 0x0000001fff987819 */ /* 0x000fe40000011444 */
[----:B------:R-:W-:Y:S02]  /*2b10*/  IADD3 R131, P1, PT, R68, UR14, RZ ;  /* 0x0000000e44837c10 */ /* 0x000fe4000ff3e0ff */
[----:B------:R-:W-:Y:S02]  /*2b20*/  IADD3.X R132, PT, PT, R132, UR15, RZ, P0, !PT ;  /* 0x0000000f84847c10 */ /* 0x000fe400087fe4ff */
[----:B------:R-:W-:Y:S02]  /*2b30*/  IADD3.X R142, PT, PT, R142, UR15, RZ, P6, !PT ;  /* 0x0000000f8e8e7c10 */ /* 0x000fe4000b7fe4ff */
[----:B------:R-:W-:Y:S02]  /*2b40*/  IADD3.X R144, PT, PT, R144, UR15, RZ, P5, !PT ;  /* 0x0000000f90907c10 */ /* 0x000fe4000affe4ff */
[----:B------:R-:W-:-:S02]  /*2b50*/  IADD3.X R146, PT, PT, R146, UR15, RZ, P4, !PT ;  /* 0x0000000f92927c10 */ /* 0x000fc4000a7fe4ff */
[----:B------:R-:W-:Y:S02]  /*2b60*/  IADD3.X R148, PT, PT, R148, UR15, RZ, P3, !PT ;  /* 0x0000000f94947c10 */ /* 0x000fe40009ffe4ff */
[----:B------:R-:W-:Y:S02]  /*2b70*/  IADD3 R133, P0, PT, R69, UR14, RZ ;  /* 0x0000000e45857c10 */ /* 0x000fe4000ff1e0ff */
[----:B------:R-:W-:Y:S02]  /*2b80*/  IADD3 R143, P6, PT, R70, UR14, RZ ;  /* 0x0000000e468f7c10 */ /* 0x000fe4000ffde0ff */
[----:B------:R-:W-:Y:S02]  /*2b90*/  IADD3 R145, P5, PT, R71, UR14, RZ ;  /* 0x0000000e47917c10 */ /* 0x000fe4000ffbe0ff */
[----:B------:R-:W-:Y:S02]  /*2ba0*/  IADD3 R147, P4, PT, R72, UR14, RZ ;  /* 0x0000000e48937c10 */ /* 0x000fe4000ff9e0ff */
[----:B------:R-:W-:-:S02]  /*2bb0*/  IADD3 R149, P3, PT, R73, UR14, RZ ;  /* 0x0000000e49957c10 */ /* 0x000fc4000ff7e0ff */
[----:B------:R-:W-:Y:S02]  /*2bc0*/  IADD3.X R152, PT, PT, R152, UR15, RZ, P1, !PT ;  /* 0x0000000f98987c10 */ /* 0x000fe40008ffe4ff */
[----:B------:R-:W-:Y:S02]  /*2bd0*/  IADD3 R153, P1, PT, R75, UR12, RZ ;  /* 0x0000000c4b997c10 */ /* 0x000fe4000ff3e0ff */
[----:B------:R-:W-:Y:S02]  /*2be0*/  SHF.R.S32.HI R69, RZ, 0x1f, R69 ;  /* 0x0000001fff457819 */ /* 0x000fe40000011445 */
[----:B------:R-:W-:Y:S02]  /*2bf0*/  SHF.R.S32.HI R70, RZ, 0x1f, R70 ;  /* 0x0000001fff467819 */ /* 0x000fe40000011446 */
[----:B------:R-:W-:Y:S02]  /*2c00*/  SHF.R.S32.HI R71, RZ, 0x1f, R71 ;  /* 0x0000001fff477819 */ /* 0x000fe40000011447 */
[----:B------:R-:W-:-:S02]  /*2c10*/  SHF.R.S32.HI R72, RZ, 0x1f, R72 ;  /* 0x0000001fff487819 */ /* 0x000fc40000011448 */
[----:B------:R-:W-:Y:S02]  /*2c20*/  SHF.R.S32.HI R73, RZ, 0x1f, R73 ;  /* 0x0000001fff497819 */ /* 0x000fe40000011449 */
[----:B------:R-:W-:Y:S02]  /*2c30*/  IADD3.X R154, PT, PT, R69, UR15, RZ, P0, !PT ;  /* 0x0000000f459a7c10 */ /* 0x000fe400087fe4ff */
[----:B------:R-:W-:Y:S02]  /*2c40*/  CS2R R68, SRZ ;  /* 0x0000000000447805 */ /* 0x000fe4000001ff00 */
[----:B------:R-:W-:Y:S02]  /*2c50*/  IADD3.X R156, PT, PT, R70, UR15, RZ, P6, !PT ;  /* 0x0000000f469c7c10 */ /* 0x000fe4000b7fe4ff */
[----:B------:R-:W-:Y:S02]  /*2c60*/  IADD3.X R158, PT, PT, R71, UR15, RZ, P5, !PT ;  /* 0x0000000f479e7c10 */ /* 0x000fe4000affe4ff */
[----:B------:R-:W-:-:S02]  /*2c70*/  CS2R R70, SRZ ;  /* 0x0000000000467805 */ /* 0x000fc4000001ff00 */
[----:B------:R-:W-:Y:S02]  /*2c80*/  IADD3.X R160, PT, PT, R72, UR15, RZ, P4, !PT ;  /* 0x0000000f48a07c10 */ /* 0x000fe4000a7fe4ff */
[----:B------:R-:W-:Y:S02]  /*2c90*/  IADD3.X R162, PT, PT, R73, UR15, RZ, P3, !PT ;  /* 0x0000000f49a27c10 */ /* 0x000fe40009ffe4ff */
[----:B------:R-:W-:Y:S02]  /*2ca0*/  CS2R R72, SRZ ;  /* 0x0000000000487805 */ /* 0x000fe4000001ff00 */
[----:B------:R-:W-:Y:S02]  /*2cb0*/  LEA.HI.X.SX32 R155, R75, UR13, 0x1, P1 ;  /* 0x0000000d4b9b7c11 */ /* 0x000fe400088f0eff */
[----:B------:R-:W-:Y:S02]  /*2cc0*/  CS2R R74, SRZ ;  /* 0x00000000004a7805 */ /* 0x000fe4000001ff00 */
[----:B------:R-:W-:-:S02]  /*2cd0*/  SHF.R.S32.HI R41, RZ, 0x1f, R166 ;  /* 0x0000001fff297819 */ /* 0x000fc400000114a6 */
[C---:B------:R-:W-:Y:S02]  /*2ce0*/  LOP3.LUT R40, R42.reuse, 0x8, RZ, 0x3c, !PT ;  /* 0x000000082a287812 */ /* 0x040fe400078e3cff */
[----:B------:R-:W-:-:S07]  /*2cf0*/  LOP3.LUT R39, R42, 0x10, RZ, 0x3c, !PT ;  /* 0x000000102a277812 */ /* 0x000fce00078e3cff */
.L_x_2:
[----:B------:R-:W-:Y:S02]  /*2d00*/  SHF.R.U32.HI R52, RZ, 0x5, R0 ;  /* 0x00000005ff347819 */ /* 0x000fe40000011600 */
[----:B------:R-:W-:Y:S02]  /*2d10*/  IADD3 R50, P6, PT, R168, R153, RZ ;  /* 0x00000099a8327210 */ /* 0x000fe40007fde0ff */
[----:B------:R-:W-:Y:S02]  /*2d20*/  SGXT.U32 R52, R52, 0x2 ;  /* 0x000000023434781a */ /* 0x000fe40000000000 */
[----:B------:R-:W-:Y:S02]  /*2d30*/  PRMT R134, RZ, 0x7610, R134 ;  /* 0x00007610ff867816 */ /* 0x000fe40000000086 */
[C---:B------:R-:W-:Y:S02]  /*2d40*/  LOP3.LUT R49, R52.reuse, 0x4, RZ, 0xfc, !PT ;  /* 0x0000000434317812 */ /* 0x040fe400078efcff */
[----:B------:R-:W-:-:S02]  /*2d50*/  LOP3.LUT R48, R52, 0x1c, RZ, 0xfc, !PT ;  /* 0x0000001c34307812 */ /* 0x000fc400078efcff */
[C---:B------:R-:W-:Y:S02]  /*2d60*/  ISETP.GE.AND P5, PT, R52.reuse, UR8, PT ;  /* 0x0000000834007c0c */ /* 0x040fe4000bfa6270 */
[----:B------:R-:W-:Y:S02]  /*2d70*/  ISETP.GE.AND P4, PT, R49, UR8, PT ;  /* 0x0000000831007c0c */ /* 0x000fe4000bf86270 */
[C---:B------:R-:W-:Y:S02]  /*2d80*/  LOP3.LUT R49, R52.reuse, 0x8, RZ, 0xfc, !PT ;  /* 0x0000000834317812 */ /* 0x040fe400078efcff */
[----:B------:R-:W-:Y:S02]  /*2d90*/  LOP3.LUT R51, R52, 0xc, RZ, 0xfc, !PT ;  /* 0x0000000c34337812 */ /* 0x000fe400078efcff */
[----:B------:R-:W-:Y:S02]  /*2da0*/  ISETP.GE.AND P0, PT, R48, UR8, PT ;  /* 0x0000000830007c0c */ /* 0x000fe4000bf06270 */
[----:B------:R-:W-:-:S02]  /*2db0*/  IADD3 R48, P3, PT, R182, R153, RZ ;  /* 0x00000099b6307210 */ /* 0x000fc40007f7e0ff */
[----:B------:R-:W-:Y:S02]  /*2dc0*/  LOP3.LUT R53, R52, 0x10, RZ, 0xfc, !PT ;  /* 0x0000001034357812 */ /* 0x000fe400078efcff */
[----:B------:R-:W-:Y:S02]  /*2dd0*/  ISETP.GE.AND P1, PT, R49, UR8, PT ;  /* 0x0000000831007c0c */ /* 0x000fe4000bf26270 */
[----:B------:R-:W-:Y:S02]  /*2de0*/  ISETP.GE.AND P2, PT, R51, UR8, PT ;  /* 0x0000000833007c0c */ /* 0x000fe4000bf46270 */
[-C--:B------:R-:W-:Y:S02]  /*2df0*/  LEA.HI.X.SX32 R51, R168, R155.reuse, 0x1, P6 ;  /* 0x0000009ba8337211 */ /* 0x080fe400030f0eff */
[----:B------:R-:W-:Y:S02]  /*2e00*/  LEA.HI.X.SX32 R49, R182, R155, 0x1, P3 ;  /* 0x0000009bb6317211 */ /* 0x000fe400018f0eff */
[----:B------:R-:W-:Y:S01]  /*2e10*/  ISETP.GE.AND P3, PT, R53, UR8, PT ;  /* 0x0000000835007c0c */ /* 0x000fe2000bf66270 */
[----:B------:R0:W2:Y:S01]  /*2e20*/  @!P5 LDG.E.U8 R134, desc[UR10][R50.64] ;  /* 0x0000000a3286d981 */ /* 0x0000a2000c1e1100 */
[----:B------:R-:W-:-:S02]  /*2e30*/  LOP3.LUT R53, R52, 0x14, RZ, 0xfc, !PT ;  /* 0x0000001434357812 */ /* 0x000fc400078efcff */
[----:B------:R-:W-:Y:S02]  /*2e40*/  PRMT R136, RZ, 0x7610, R136 ;  /* 0x00007610ff887816 */ /* 0x000fe40000000088 */
[C---:B------:R-:W-:Y:S02]  /*2e50*/  IADD3 R92, P6, PT, R176.reuse, R153, RZ ;  /* 0x00000099b05c7210 */ /* 0x040fe40007fde0ff */
[----:B------:R-:W-:Y:S02]  /*2e60*/  ISETP.GE.AND P5, PT, R53, UR8, PT ;  /* 0x0000000835007c0c */ /* 0x000fe4000bfa6270 */
[----:B------:R1:W3:Y:S01]  /*2e70*/  @!P4 LDG.E.U8 R136, desc[UR10][R48.64] ;  /* 0x0000000a3088c981 */ /* 0x0002e2000c1e1100 */
[----:B------:R-:W-:Y:S02]  /*2e80*/  LEA.HI.X.SX32 R93, R176, R155, 0x1, P6 ;  /* 0x0000009bb05d7211 */ /* 0x000fe400030f0eff */
[-C--:B------:R-:W-:Y:S02]  /*2e90*/  IADD3 R94, P4, PT, R180, R153.reuse, RZ ;  /* 0x00000099b45e7210 */ /* 0x080fe40007f9e0ff */
[----:B------:R-:W-:-:S02]  /*2ea0*/  IADD3 R54, P6, PT, R174, R153, RZ ;  /* 0x00000099ae367210 */ /* 0x000fc40007fde0ff */
[----:B------:R-:W-:Y:S02]  /*2eb0*/  LOP3.LUT R52, R52, 0x18, RZ, 0xfc, !PT ;  /* 0x0000001834347812 */ /* 0x000fe400078efcff */
[----:B------:R-:W-:Y:S02]  /*2ec0*/  PRMT R140, RZ, 0x7610, R140 ;  /* 0x00007610ff8c7816 */ /* 0x000fe4000000008c */
[----:B------:R-:W-:Y:S02]  /*2ed0*/  PRMT R138, RZ, 0x7610, R138 ;  /* 0x00007610ff8a7816 */ /* 0x000fe4000000008a */
[----:B------:R-:W-:Y:S02]  /*2ee0*/  PRMT R188, RZ, 0x7610, R188 ;  /* 0x00007610ffbc7816 */ /* 0x000fe400000000bc */
[-C--:B------:R-:W-:Y:S01]  /*2ef0*/  LEA.HI.X.SX32 R95, R180, R155.reuse, 0x1, P4 ;  /* 0x0000009bb45f7211 */ /* 0x080fe200020f0eff */
[----:B------:R-:W4:Y:S01]  /*2f00*/  @!P3 LDG.E.U8 R140, desc[UR10][R92.64] ;  /* 0x0000000a5c8cb981 */ /* 0x000f22000c1e1100 */
[----:B------:R-:W-:-:S02]  /*2f10*/  LEA.HI.X.SX32 R55, R174, R155, 0x1, P6 ;  /* 0x0000009bae377211 */ /* 0x000fc400030f0eff */
[----:B------:R-:W-:Y:S01]  /*2f20*/  ISETP.GE.AND P4, PT, R52, UR8, PT ;  /* 0x0000000834007c0c */ /* 0x000fe2000bf86270 */
[----:B------:R-:W5:Y:S01]  /*2f30*/  @!P1 LDG.E.U8 R138, desc[UR10][R94.64] ;  /* 0x0000000a5e8a9981 */ /* 0x000f62000c1e1100 */
[-C--:B0-----:R-:W-:Y:S02]  /*2f40*/  IADD3 R50, P3, PT, R172, R153.reuse, RZ ;  /* 0x00000099ac327210 */ /* 0x081fe40007f7e0ff */
[-C--:B-1----:R-:W-:Y:S01]  /*2f50*/  IADD3 R48, P1, PT, R170, R153.reuse, RZ ;  /* 0x00000099aa307210 */ /* 0x082fe20007f3e0ff */
[----:B------:R0:W5:Y:S01]  /*2f60*/  @!P5 LDG.E.U8 R188, desc[UR10][R54.64] ;  /* 0x0000000a36bcd981 */ /* 0x000162000c1e1100 */
[----:B------:R-:W-:Y:S02]  /*2f70*/  IADD3 R52, P5, PT, R178, R153, RZ ;  /* 0x00000099b2347210 */ /* 0x000fe40007fbe0ff */
[----:B------:R-:W-:Y:S02]  /*2f80*/  PRMT R190, RZ, 0x7610, R190 ;  /* 0x00007610ffbe7816 */ /* 0x000fe400000000be */
[----:B------:R-:W-:-:S02]  /*2f90*/  PRMT R186, RZ, 0x7610, R186 ;  /* 0x00007610ffba7816 */ /* 0x000fc400000000ba */
[-C--:B------:R-:W-:Y:S02]  /*2fa0*/  LEA.HI.X.SX32 R51, R172, R155.reuse, 0x1, P3 ;  /* 0x0000009bac337211 */ /* 0x080fe400018f0eff */
[----:B------:R-:W-:Y:S02]  /*2fb0*/  PRMT R192, RZ, 0x7610, R192 ;  /* 0x00007610ffc07816 */ /* 0x000fe400000000c0 */
[-C--:B------:R-:W-:Y:S01]  /*2fc0*/  LEA.HI.X.SX32 R53, R178, R155.reuse, 0x1, P5 ;  /* 0x0000009bb2357211 */ /* 0x080fe200028f0eff */
[----:B------:R1:W5:Y:S01]  /*2fd0*/  @!P4 LDG.E.U8 R190, desc[UR10][R50.64] ;  /* 0x0000000a32bec981 */ /* 0x000362000c1e1100 */
[----:B------:R-:W-:-:S03]  /*2fe0*/  LEA.HI.X.SX32 R49, R170, R155, 0x1, P1 ;  /* 0x0000009baa317211 */ /* 0x000fc600008f0eff */
[----:B------:R1:W5:Y:S04]  /*2ff0*/  @!P2 LDG.E.U8 R186, desc[UR10][R52.64] ;  /* 0x0000000a34baa981 */ /* 0x000368000c1e1100 */
[----:B------:R1:W5:Y:S01]  /*3000*/  @!P0 LDG.E.U8 R192, desc[UR10][R48.64] ;  /* 0x0000000a30c08981 */ /* 0x000362000c1e1100 */
[----:B------:R-:W-:Y:S01]  /*3010*/  BAR.SYNC.DEFER_BLOCKING 0x0 ;  /* 0x0000000000007b1d */ /* 0x000fe20000010000 */
[----:B0-----:R-:W-:Y:S02]  /*3020*/  LOP3.LUT R54, R0, 0x1f, RZ, 0xc0, !PT ;  /* 0x0000001f00367812 */ /* 0x001fe400078ec0ff */
[----:B------:R-:W-:Y:S02]  /*3030*/  IADD3 RZ, P2, PT, R166, R47, RZ ;  /* 0x0000002fa6ff7210 */ /* 0x000fe40007f5e0ff */
[----:B------:R-:W-:-:S02]  /*3040*/  ISETP.GE.AND P0, PT, R54, UR8, PT ;  /* 0x0000000836007c0c */ /* 0x000fc4000bf06270 */
[C---:B------:R-:W-:Y:S01]  /*3050*/  IADD3 RZ, P1, PT, R166.reuse, R46, RZ ;  /* 0x0000002ea6ff7210 */ /* 0x040fe20007f3e0ff */
[C---:B------:R-:W-:Y:S01]  /*3060*/  IMAD.X R93, R41.reuse, 0x1, R102, P2 ;  /* 0x00000001295d7824 */ /* 0x040fe200010e0666 */
[----:B------:R-:W-:Y:S01]  /*3070*/  PRMT R194, RZ, 0x7610, R194 ;  /* 0x00007610ffc27816 */ /* 0x000fe200000000c2 */
[C---:B------:R-:W-:Y:S01]  /*3080*/  IMAD.IADD R92, R166.reuse, 0x1, R47 ;  /* 0x00000001a65c7824 */ /* 0x040fe200078e022f */
[C---:B-1----:R-:W-:Y:S01]  /*3090*/  IADD3 R50, P2, PT, R166.reuse, R88, RZ ;  /* 0x00000058a6327210 */ /* 0x042fe20007f5e0ff */
[C---:B------:R-:W-:Y:S01]  /*30a0*/  IMAD.X R55, R41.reuse, 0x1, R100, P1 ;  /* 0x0000000129377824 */ /* 0x040fe200008e0664 */
[C---:B------:R-:W-:Y:S01]  /*30b0*/  IADD3 RZ, P1, PT, R166.reuse, R44, RZ ;  /* 0x0000002ca6ff7210 */ /* 0x040fe20007f3e0ff */
[C---:B------:R-:W-:Y:S01]  /*30c0*/  IMAD.IADD R54, R166.reuse, 0x1, R46 ;  /* 0x00000001a6367824 */ /* 0x040fe200078e022e */
[C---:B------:R-:W-:Y:S01]  /*30d0*/  IADD3 R52, P3, PT, R166.reuse, R89, RZ ;  /* 0x00000059a6347210 */ /* 0x040fe20007f7e0ff */
[C---:B------:R-:W-:Y:S01]  /*30e0*/  IMAD.X R51, R41.reuse, 0x1, R104, P2 ;  /* 0x0000000129337824 */ /* 0x040fe200010e0668 */
[----:B------:R-:W-:Y:S01]  /*30f0*/  PRMT R198, RZ, 0x7610, R198 ;  /* 0x00007610ffc67816 */ /* 0x000fe200000000c6 */
[C---:B------:R-:W-:Y:S01]  /*3100*/  IMAD.X R49, R41.reuse, 0x1, R96, P1 ;  /* 0x0000000129317824 */ /* 0x040fe200008e0660 */
[----:B------:R-:W-:Y:S01]  /*3110*/  PRMT R200, RZ, 0x7610, R200 ;  /* 0x00007610ffc87816 */ /* 0x000fe200000000c8 */
[----:B------:R-:W-:Y:S01]  /*3120*/  IMAD.X R53, R41, 0x1, R106, P3 ;  /* 0x0000000129357824 */ /* 0x000fe200018e066a */
[----:B------:R-:W-:Y:S01]  /*3130*/  PRMT R196, RZ, 0x7610, R196 ;  /* 0x00007610ffc47816 */ /* 0x000fe200000000c4 */
[C---:B------:R-:W-:Y:S01]  /*3140*/  IMAD.IADD R48, R166.reuse, 0x1, R44 ;  /* 0x00000001a6307824 */ /* 0x040fe200078e022c */
[----:B------:R-:W-:-:S02]  /*3150*/  IADD3 R94, P3, PT, R166, R101, RZ ;  /* 0x00000065a65e7210 */ /* 0x000fc40007f7e0ff */
[----:B------:R-:W-:Y:S02]  /*3160*/  PRMT R202, RZ, 0x7610, R202 ;  /* 0x00007610ffca7816 */ /* 0x000fe400000000ca */
[----:B------:R-:W-:Y:S01]  /*3170*/  PRMT R206, RZ, 0x7610, R206 ;  /* 0x00007610ffce7816 */ /* 0x000fe200000000ce */
[----:B------:R-:W-:Y:S01]  /*3180*/  IMAD.X R95, R41, 0x1, R114, P3 ;  /* 0x00000001295f7824 */ /* 0x000fe200018e0672 */
[----:B------:R-:W-:Y:S02]  /*3190*/  PRMT R204, RZ, 0x7610, R204 ;  /* 0x00007610ffcc7816 */ /* 0x000fe400000000cc */
[----:B------:R-:W-:Y:S02]  /*31a0*/  PRMT R216, RZ, 0x7610, R216 ;  /* 0x00007610ffd87816 */ /* 0x000fe400000000d8 */
[----:B------:R-:W-:Y:S02]  /*31b0*/  PRMT R220, RZ, 0x7610, R220 ;  /* 0x00007610ffdc7816 */ /* 0x000fe400000000dc */
[----:B------:R-:W-:-:S02]  /*31c0*/  PRMT R218, RZ, 0x7610, R218 ;  /* 0x00007610ffda7816 */ /* 0x000fc400000000da */
[----:B------:R-:W-:Y:S02]  /*31d0*/  PRMT R226, RZ, 0x7610, R226 ;  /* 0x00007610ffe27816 */ /* 0x000fe400000000e2 */
[----:B------:R-:W-:Y:S02]  /*31e0*/  PRMT R224, RZ, 0x7610, R224 ;  /* 0x00007610ffe07816 */ /* 0x000fe400000000e0 */
        /* <DEDUP_REMOVED lines=16> */
[----:B------:R-:W-:Y:S01]  /*32f0*/  PRMT R201, RZ, 0x7610, R201 ;  /* 0x00007610ffc97816 */ /* 0x000fe200000000c9 */
[----:B--2---:R-:W-:Y:S04]  /*3300*/  STS.U8 [R159+UR5], R134 ;  /* 0x000000869f007988 */ /* 0x004fe80008000005 */
[----:B----4-:R0:W-:Y:S04]  /*3310*/  STS.U8 [R159+UR5+0x200], R140 ;  /* 0x0002008c9f007988 */ /* 0x0101e80008000005 */
[----:B---3--:R1:W-:Y:S04]  /*3320*/  STS.U8 [R161+UR5+0x80], R136 ;  /* 0x00008088a1007988 */ /* 0x0083e80008000005 */
[----:B-----5:R-:W-:Y:S04]  /*3330*/  STS.U8 [R161+UR5+0x280], R188 ;  /* 0x000280bca1007988 */ /* 0x020fe80008000005 */
[----:B------:R2:W-:Y:S04]  /*3340*/  STS.U8 [R163+UR5+0x100], R138 ;  /* 0x0001008aa3007988 */ /* 0x0005e80008000005 */
[----:B------:R-:W-:Y:S04]  /*3350*/  STS.U8 [R163+UR5+0x300], R190 ;  /* 0x000300bea3007988 */ /* 0x000fe80008000005 */
[----:B------:R-:W-:Y:S04]  /*3360*/  STS.U8 [R165+UR5+0x180], R186 ;  /* 0x000180baa5007988 */ /* 0x000fe80008000005 */
[----:B------:R-:W-:Y:S01]  /*3370*/  STS.U8 [R165+UR5+0x380], R192 ;  /* 0x000380c0a5007988 */ /* 0x000fe20008000005 */
[----:B------:R-:W-:Y:S01]  /*3380*/  BAR.SYNC.DEFER_BLOCKING 0x0 ;  /* 0x0000000000007b1d */ /* 0x000fe20000010000 */
[----:B0-----:R-:W-:-:S06]  /*3390*/  PRMT R140, RZ, 0x7610, R140 ;  /* 0x00007610ff8c7816 */ /* 0x001fcc000000008c */
[----:B------:R0:W3:Y:S04]  /*33a0*/  @!P0 LDG.E.U8 R140, desc[UR10][R92.64] ;  /* 0x0000000a5c8c8981 */ /* 0x0000e8000c1e1100 */
[----:B------:R4:W5:Y:S04]  /*33b0*/  @!P0 LDG.E.U8 R194, desc[UR10][R54.64] ;  /* 0x0000000a36c28981 */ /* 0x000968000c1e1100 */
[----:B------:R1:W3:Y:S01]  /*33c0*/  @!P0 LDG.E.U8 R198, desc[UR10][R48.64] ;  /* 0x0000000a30c68981 */ /* 0x0002e2000c1e1100 */
[----:B0-----:R-:W-:-:S03]  /*33d0*/  IADD3 R92, P2, PT, R166, R99, RZ ;  /* 0x00000063a65c7210 */ /* 0x001fc60007f5e0ff */
[----:B------:R0:W3:Y:S01]  /*33e0*/  @!P0 LDG.E.U8 R200, desc[UR10][R50.64] ;  /* 0x0000000a32c88981 */ /* 0x0000e2000c1e1100 */
[C---:B----4-:R-:W-:Y:S01]  /*33f0*/  IADD3 R54, P1, PT, R166.reuse, R91, RZ ;  /* 0x0000005ba6367210 */ /* 0x050fe20007f3e0ff */
[C---:B------:R-:W-:Y:S02]  /*3400*/  IMAD.X R93, R41.reuse, 0x1, R112, P2 ;  /* 0x00000001295d7824 */ /* 0x040fe400010e0670 */
[----:B------:R4:W3:Y:S02]  /*3410*/  @!P0 LDG.E.U8 R196, desc[UR10][R52.64] ;  /* 0x0000000a34c48981 */ /* 0x0008e4000c1e1100 */
[----:B------:R-:W-:Y:S01]  /*3420*/  IMAD.X R55, R41, 0x1, R108, P1 ;  /* 0x0000000129377824 */ /* 0x000fe200008e066c */
[C---:B-1----:R-:W-:Y:S01]  /*3430*/  IADD3 R48, P1, PT, R166.reuse, R103, RZ ;  /* 0x00000067a6307210 */ /* 0x042fe20007f3e0ff */
[----:B------:R1:W3:Y:S01]  /*3440*/  @!P0 LDG.E.U8 R206, desc[UR10][R92.64] ;  /* 0x0000000a5cce8981 */ /* 0x0002e2000c1e1100 */
[----:B0-----:R-:W-:-:S03]  /*3450*/  IADD3 R50, P2, PT, R166, R105, RZ ;  /* 0x00000069a6327210 */ /* 0x001fc60007f5e0ff */
[----:B------:R0:W3:Y:S01]  /*3460*/  @!P0 LDG.E.U8 R202, desc[UR10][R54.64] ;  /* 0x0000000a36ca8981 */ /* 0x0000e2000c1e1100 */
[C---:B----4-:R-:W-:Y:S01]  /*3470*/  IADD3 R52, P3, PT, R166.reuse, R107, RZ ;  /* 0x0000006ba6347210 */ /* 0x050fe20007f7e0ff */
[C---:B------:R-:W-:Y:S02]  /*3480*/  IMAD.X R49, R41.reuse, 0x1, R116, P1 ;  /* 0x0000000129317824 */ /* 0x040fe400008e0674 */
[----:B------:R4:W3:Y:S01]  /*3490*/  @!P0 LDG.E.U8 R204, desc[UR10][R94.64] ;  /* 0x0000000a5ecc8981 */ /* 0x0008e2000c1e1100 */
[C---:B------:R-:W-:Y:S01]  /*34a0*/  IMAD.X R51, R41.reuse, 0x1, R118, P2 ;  /* 0x0000000129337824 */ /* 0x040fe200010e0676 */
[C---:B-1----:R-:W-:Y:S01]  /*34b0*/  IADD3 R92, P2, PT, R166.reuse, R111, RZ ;  /* 0x0000006fa65c7210 */ /* 0x042fe20007f5e0ff */
[C---:B------:R-:W-:Y:S01]  /*34c0*/  IMAD.X R53, R41.reuse, 0x1, R120, P3 ;  /* 0x0000000129357824 */ /* 0x040fe200018e0678 */
[----:B------:R1:W3:Y:S01]  /*34d0*/  @!P0 LDG.E.U8 R216, desc[UR10][R48.64] ;  /* 0x0000000a30d88981 */ /* 0x0002e2000c1e1100 */
[C---:B0-----:R-:W-:Y:S02]  /*34e0*/  IADD3 R54, P1, PT, R166.reuse, R109, RZ ;  /* 0x0000006da6367210 */ /* 0x041fe40007f3e0ff */
[C---:B------:R-:W-:Y:S01]  /*34f0*/  IMAD.X R93, R41.reuse, 0x1, R124, P2 ;  /* 0x00000001295d7824 */ /* 0x040fe200010e067c */
[----:B------:R0:W3:Y:S01]  /*3500*/  @!P0 LDG.E.U8 R220, desc[UR10][R50.64] ;  /* 0x0000000a32dc8981 */ /* 0x0000e2000c1e1100 */
[----:B----4-:R-:W-:Y:S01]  /*3510*/  IADD3 R94, P3, PT, R166, R113, RZ ;  /* 0x00000071a65e7210 */ /* 0x010fe20007f7e0ff */
[----:B------:R-:W-:-:S02]  /*3520*/  IMAD.X R55, R41, 0x1, R122, P1 ;  /* 0x0000000129377824 */ /* 0x000fc400008e067a */
[----:B------:R4:W3:Y:S01]  /*3530*/  @!P0 LDG.E.U8 R218, desc[UR10][R52.64] ;  /* 0x0000000a34da8981 */ /* 0x0008e2000c1e1100 */
[C---:B-1----:R-:W-:Y:S01]  /*3540*/  IADD3 R48, P1, PT, R166.reuse, R115, RZ ;  /* 0x00000073a6307210 */ /* 0x042fe20007f3e0ff */
[C---:B------:R-:W-:Y:S02]  /*3550*/  IMAD.X R95, R41.reuse, 0x1, R126, P3 ;  /* 0x00000001295f7824 */ /* 0x040fe400018e067e */
[----:B------:R1:W3:Y:S01]  /*3560*/  @!P0 LDG.E.U8 R226, desc[UR10][R54.64] ;  /* 0x0000000a36e28981 */ /* 0x0002e2000c1e1100 */
[C---:B0-----:R-:W-:Y:S01]  /*3570*/  IADD3 R50, P2, PT, R166.reuse, R117, RZ ;  /* 0x00000075a6327210 */ /* 0x041fe20007f5e0ff */
[C---:B------:R-:W-:Y:S02]  /*3580*/  IMAD.X R49, R41.reuse, 0x1, R128, P1 ;  /* 0x0000000129317824 */ /* 0x040fe400008e0680 */
        /* <DEDUP_REMOVED lines=19> */
[C---:B----4-:R-:W-:Y:S01]  /*36c0*/  IADD3 R52, P3, PT, R166.reuse, R131, RZ ;  /* 0x00000083a6347210 */ /* 0x050fe20007f7e0ff */
[C---:B------:R-:W-:Y:S01]  /*36d0*/  IMAD.X R51, R41.reuse, 0x1, R150, P2 ;  /* 0x0000000129337824 */ /* 0x040fe200010e0696 */
[C---:B------:R-:W-:Y:S01]  /*36e0*/  IADD3 R134, P1, PT, R166.reuse, R143, RZ ;  /* 0x0000008fa6867210 */ /* 0x040fe20007f3e0ff */
[----:B------:R4:W3:Y:S01]  /*36f0*/  @!P0 LDG.E.U8 R195, desc[UR10][R94.64] ;  /* 0x0000000a5ec38981 */ /* 0x0008e2000c1e1100 */
[C---:B------:R-:W-:Y:S01]  /*3700*/  IADD3 R136, P2, PT, R166.reuse, R147, RZ ;  /* 0x00000093a6887210 */ /* 0x040fe20007f5e0ff */
[C---:B------:R-:W-:Y:S01]  /*3710*/  IMAD.X R53, R41.reuse, 0x1, R152, P3 ;  /* 0x0000000129357824 */ /* 0x040fe200018e0698 */
[C---:B--2---:R-:W-:Y:S01]  /*3720*/  IADD3 R138, P3, PT, R166.reuse, R151, RZ ;  /* 0x00000097a68a7210 */ /* 0x044fe20007f7e0ff */
[C---:B------:R-:W-:Y:S01]  /*3730*/  IMAD.X R135, R41.reuse, 0x1, R156, P1 ;  /* 0x0000000129877824 */ /* 0x040fe200008e069c */
[C---:B-1----:R-:W-:Y:S01]  /*3740*/  IADD3 R54, P1, PT, R166.reuse, R133, RZ ;  /* 0x00000085a6367210 */ /* 0x042fe20007f3e0ff */
[C---:B------:R-:W-:Y:S01]  /*3750*/  IMAD.X R137, R41.reuse, 0x1, R160, P2 ;  /* 0x0000000129897824 */ /* 0x040fe200010e06a0 */
[C---:B0-----:R-:W-:Y:S01]  /*3760*/  IADD3 R92, P2, PT, R166.reuse, R145, RZ ;  /* 0x00000091a65c7210 */ /* 0x041fe20007f5e0ff */
[C---:B------:R-:W-:Y:S01]  /*3770*/  IMAD.X R139, R41.reuse, 0x1, R164, P3 ;  /* 0x00000001298b7824 */ /* 0x040fe200018e06a4 */
[----:B------:R0:W2:Y:S01]  /*3780*/  @!P0 LDG.E.U8 R193, desc[UR10][R48.64] ;  /* 0x0000000a30c18981 */ /* 0x0000a2000c1e1100 */
[C---:B----4-:R-:W-:Y:S01]  /*3790*/  IADD3 R94, P3, PT, R166.reuse, R149, RZ ;  /* 0x00000095a65e7210 */ /* 0x050fe20007f7e0ff */
[C---:B------:R-:W-:Y:S01]  /*37a0*/  IMAD.X R55, R41.reuse, 0x1, R154, P1 ;  /* 0x0000000129377824 */ /* 0x040fe200008e069a */
[C---:B------:R-:W-:Y:S01]  /*37b0*/  IADD3 RZ, P1, PT, R166.reuse, R38, RZ ;  /* 0x00000026a6ff7210 */ /* 0x040fe20007f3e0ff */
[C---:B------:R-:W-:Y:S01]  /*37c0*/  IMAD.X R93, R41.reuse, 0x1, R158, P2 ;  /* 0x00000001295d7824 */ /* 0x040fe200010e069e */
[C---:B------:R-:W-:Y:S01]  /*37d0*/  IADD3 RZ, P2, PT, R166.reuse, R45, RZ ;  /* 0x0000002da6ff7210 */ /* 0x040fe20007f5e0ff */
[----:B------:R-:W-:Y:S01]  /*37e0*/  IMAD.X R95, R41, 0x1, R162, P3 ;  /* 0x00000001295f7824 */ /* 0x000fe200018e06a2 */
[----:B------:R1:W4:Y:S01]  /*37f0*/  @!P0 LDG.E.U8 R242, desc[UR10][R138.64] ;  /* 0x0000000a8af28981 */ /* 0x000322000c1e1100 */
[----:B0-----:R-:W-:-:S03]  /*3800*/  IADD3 R48, P3, PT, R166, R97, RZ ;  /* 0x00000061a6307210 */ /* 0x001fc60007f7e0ff */
[----:B------:R0:W4:Y:S04]  /*3810*/  @!P0 LDG.E.U8 R191, desc[UR10][R50.64] ;  /* 0x0000000a32bf8981 */ /* 0x000128000c1e1100 */
[----:B------:R0:W4:Y:S01]  /*3820*/  @!P0 LDG.E.U8 R141, desc[UR10][R52.64] ;  /* 0x0000000a348d8981 */ /* 0x000122000c1e1100 */
[----:B------:R-:W-:Y:S01]  /*3830*/  IMAD.X R49, R41, 0x1, R110, P3 ;  /* 0x0000000129317824 */ /* 0x000fe200018e066e */
[----:B-1----:R-:W-:Y:S02]  /*3840*/  PRMT R139, RZ, 0x7610, R139 ;  /* 0x00007610ff8b7816 */ /* 0x002fe4000000008b */
[----:B------:R-:W-:Y:S01]  /*3850*/  PRMT R138, RZ, 0x7610, R138 ;  /* 0x00007610ff8a7816 */ /* 0x000fe2000000008a */
[----:B------:R-:W4:Y:S01]  /*3860*/  @!P0 LDG.E.U8 R250, desc[UR10][R134.64] ;  /* 0x0000000a86fa8981 */ /* 0x000f22000c1e1100 */
[----:B0-----:R-:W-:-:S02]  /*3870*/  IMAD.IADD R50, R166, 0x1, R45 ;  /* 0x00000001a6327824 */ /* 0x001fc400078e022d */
[C---:B------:R-:W-:Y:S01]  /*3880*/  IMAD.X R51, R41.reuse, 0x1, R98, P2 ;  /* 0x0000000129337824 */ /* 0x040fe200010e0662 */
[----:B------:R-:W4:Y:S01]  /*3890*/  @!P0 LDG.E.U8 R246, desc[UR10][R136.64] ;  /* 0x0000000a88f68981 */ /* 0x000f22000c1e1100 */
[----:B------:R-:W-:Y:S02]  /*38a0*/  IMAD.IADD R52, R166, 0x1, R38 ;  /* 0x00000001a6347824 */ /* 0x000fe400078e0226 */
[----:B------:R-:W-:Y:S01]  /*38b0*/  IMAD.X R53, R41, 0x1, R90, P1 ;  /* 0x0000000129357824 */ /* 0x000fe200008e065a */
[----:B------:R-:W4:Y:S04]  /*38c0*/  @!P0 LDG.E.U8 R252, desc[UR10][R54.64] ;  /* 0x0000000a36fc8981 */ /* 0x000f28000c1e1100 */
[----:B------:R0:W4:Y:S04]  /*38d0*/  @!P0 LDG.E.U8 R248, desc[UR10][R92.64] ;  /* 0x0000000a5cf88981 */ /* 0x000128000c1e1100 */
[----:B------:R1:W4:Y:S04]  /*38e0*/  @!P0 LDG.E.U8 R244, desc[UR10][R94.64] ;  /* 0x0000000a5ef48981 */ /* 0x000328000c1e1100 */
[----:B------:R-:W4:Y:S04]  /*38f0*/  @!P0 LDG.E.U8 R138, desc[UR10][R48.64] ;  /* 0x0000000a308a8981 */ /* 0x000f28000c1e1100 */
[----:B------:R-:W4:Y:S04]  /*3900*/  @!P0 LDG.E.U8 R139, desc[UR10][R50.64] ;  /* 0x0000000a328b8981 */ /* 0x000f28000c1e1100 */
[----:B------:R-:W4:Y:S04]  /*3910*/  @!P0 LDG.E.U8 R201, desc[UR10][R52.64] ;  /* 0x0000000a34c98981 */ /* 0x000f28000c1e1100 */
[----:B0-----:R-:W-:Y:S04]  /*3920*/  LDS.U8 R92, [R42+UR5] ;  /* 0x000000052a5c7984 */ /* 0x001fe80008000000 */
[----:B------:R-:W0:Y:S04]  /*3930*/  LDS.U8 R93, [R42+UR5+0x20] ;  /* 0x000020052a5d7984 */ /* 0x000e280008000000 */
[----:B------:R-:W-:Y:S04]  /*3940*/  LDS.U8 R208, [R42+UR5+0x40] ;  /* 0x000040052ad07984 */ /* 0x000fe80008000000 */
[----:B------:R-:W-:Y:S04]  /*3950*/  LDS.U8 R177, [R42+UR5+0x60] ;  /* 0x000060052ab17984 */ /* 0x000fe80008000000 */
[----:B-1----:R-:W-:Y:S04]  /*3960*/  LDS.U8 R94, [R42+UR5+0x200] ;  /* 0x000200052a5e7984 */ /* 0x002fe80008000000 */
[----:B------:R-:W1:Y:S04]  /*3970*/  LDS.U8 R95, [R42+UR5+0x220] ;  /* 0x000220052a5f7984 */ /* 0x000e680008000000 */
[----:B------:R-:W-:Y:S04]  /*3980*/  LDS.U8 R210, [R42+UR5+0x240] ;  /* 0x000240052ad27984 */ /* 0x000fe80008000000 */
[----:B------:R-:W-:Y:S04]  /*3990*/  LDS.U8 R175, [R42+UR5+0x260] ;  /* 0x000260052aaf7984 */ /* 0x000fe80008000000 */
[----:B------:R-:W-:Y:S04]  /*39a0*/  LDS.U8 R134, [R40+UR5] ;  /* 0x0000000528867984 */ /* 0x000fe80008000000 */
[----:B------:R-:W0:Y:S04]  /*39b0*/  LDS.U8 R135, [R40+UR5+0x20] ;  /* 0x0000200528877984 */ /* 0x000e280008000000 */
[----:B------:R-:W-:Y:S04]  /*39c0*/  LDS.U8 R179, [R40+UR5+0x40] ;  /* 0x0000400528b37984 */ /* 0x000fe80008000000 */
[----:B------:R-:W-:Y:S04]  /*39d0*/  LDS.U8 R212, [R40+UR5+0x60] ;  /* 0x0000600528d47984 */ /* 0x000fe80008000000 */
[----:B------:R-:W-:Y:S04]  /*39e0*/  LDS.U8 R136, [R40+UR5+0x200] ;  /* 0x0002000528887984 */ /* 0x000fe80008000000 */
[----:B------:R-:W0:Y:S04]  /*39f0*/  LDS.U8 R137, [R40+UR5+0x220] ;  /* 0x0002200528897984 */ /* 0x000e280008000000 */
        /* <DEDUP_REMOVED lines=17> */
[----:B------:R-:W-:Y:S01]  /*3b10*/  LDS.U8 R192, [R157+UR5+0x260] ;  /* 0x000260059dc07984 */ /* 0x000fe20008000000 */
[----:B------:R-:W-:Y:S06]  /*3b20*/  BAR.SYNC.DEFER_BLOCKING 0x0 ;  /* 0x0000000000007b1d */ /* 0x000fec0000010000 */
[----:B-----5:R-:W-:Y:S04]  /*3b30*/  STS.U8 [R159+UR5+0xe00], R194 ;  /* 0x000e00c29f007988 */ /* 0x020fe80008000005 */
[----:B---3--:R-:W-:Y:S04]  /*3b40*/  STS.U8 [R159+UR5+0xf00], R198 ;  /* 0x000f00c69f007988 */ /* 0x008fe80008000005 */
[----:B------:R-:W-:Y:S04]  /*3b50*/  STS.U8 [R159+UR5+0xd00], R200 ;  /* 0x000d00c89f007988 */ /* 0x000fe80008000005 */
        /* <DEDUP_REMOVED lines=8> */
[----:B--2---:R-:W-:Y:S04]  /*3be0*/  STS.U8 [R159+UR5+0x400], R193 ;  /* 0x000400c19f007988 */ /* 0x004fe80008000005 */
[----:B----4-:R-:W-:Y:S04]  /*3bf0*/  STS.U8 [R159+UR5], R242 ;  /* 0x000000f29f007988 */ /* 0x010fe80008000005 */
        /* <DEDUP_REMOVED lines=18> */
[----:B------:R-:W-:Y:S01]  /*3d20*/  STS.U8 [R163+UR5+0xf80], R201 ;  /* 0x000f80c9a3007988 */ /* 0x000fe20008000005 */
[----:B------:R-:W-:Y:S06]  /*3d30*/  BAR.SYNC.DEFER_BLOCKING 0x0 ;  /* 0x0000000000007b1d */ /* 0x000fec0000010000 */
[----:B------:R-:W2:Y:S04]  /*3d40*/  LDSM.16.M88.4 R52, [R43] ;  /* 0x000000002b34783b */ /* 0x000ea80000000200 */
[----:B------:R-:W3:Y:S01]  /*3d50*/  LDSM.16.M88.4 R48, [R43+0x800] ;  /* 0x000800002b30783b */ /* 0x000ee20000000200 */
[----:B0-----:R-:W-:-:S02]  /*3d60*/  IMAD R92, R93, 0x100, R92 ;  /* 0x000001005d5c7824 */ /* 0x001fc400078e025c */
[----:B-1----:R-:W-:Y:S02]  /*3d70*/  IMAD R94, R95, 0x100, R94 ;  /* 0x000001005f5e7824 */ /* 0x002fe400078e025e */
[----:B------:R-:W-:Y:S02]  /*3d80*/  IMAD R93, R135, 0x100, R134 ;  /* 0x00000100875d7824 */ /* 0x000fe400078e0286 */
[----:B------:R-:W-:Y:S01]  /*3d90*/  IMAD R95, R137, 0x100, R136 ;  /* 0x00000100895f7824 */ /* 0x000fe200078e0288 */
[----:B------:R-:W-:Y:S02]  /*3da0*/  F2FP.F16.E4M3.UNPACK_B R92, R92 ;  /* 0x0000005cff5c723e */ /* 0x000fe400020006ff */
[----:B------:R-:W-:Y:S02]  /*3db0*/  F2FP.F16.E4M3.UNPACK_B R94, R94 ;  /* 0x0000005eff5e723e */ /* 0x000fe400020006ff */
[----:B------:R-:W-:Y:S02]  /*3dc0*/  F2FP.F16.E4M3.UNPACK_B R93, R93 ;  /* 0x0000005dff5d723e */ /* 0x000fe400020006ff */
[----:B------:R-:W-:Y:S01]  /*3dd0*/  F2FP.F16.E4M3.UNPACK_B R95, R95 ;  /* 0x0000005fff5f723e */ /* 0x000fe200020006ff */
[----:B------:R-:W-:-:S02]  /*3de0*/  IMAD R187, R187, 0x100, R240 ;  /* 0x00000100bbbb7824 */ /* 0x000fc400078e02f0 */
[----:B------:R-:W-:Y:S02]  /*3df0*/  IMAD R185, R185, 0x100, R234 ;  /* 0x00000100b9b97824 */ /* 0x000fe400078e02ea */
[----:B------:R-:W-:Y:S02]  /*3e00*/  IMAD R183, R183, 0x100, R236 ;  /* 0x00000100b7b77824 */ /* 0x000fe400078e02ec */
[----:B------:R-:W-:Y:S01]  /*3e10*/  IMAD R189, R189, 0x100, R238 ;  /* 0x00000100bdbd7824 */ /* 0x000fe200078e02ee */
[----:B--2---:R-:W-:Y:S02]  /*3e20*/  F2FP.F16.E4M3.UNPACK_B R140, R52 ;  /* 0x00000034ff8c723e */ /* 0x004fe400020006ff */
[----:B------:R-:W-:Y:S02]  /*3e30*/  F2FP.F16.E4M3.UNPACK_B R141, R53 ;  /* 0x00000035ff8d723e */ /* 0x000fe400020006ff */
[----:B------:R-:W-:Y:S02]  /*3e40*/  F2FP.F16.E4M3.UNPACK_B R134, R54 ;  /* 0x00000036ff86723e */ /* 0x000fe400020006ff */
[----:B------:R-:W-:-:S02]  /*3e50*/  F2FP.F16.E4M3.UNPACK_B R135, R55 ;  /* 0x00000037ff87723e */ /* 0x000fc400020006ff */
[----:B---3--:R-:W-:Y:S02]  /*3e60*/  F2FP.F16.E4M3.UNPACK_B R136, R48 ;  /* 0x00000030ff88723e */ /* 0x008fe400020006ff */
[----:B------:R-:W-:Y:S02]  /*3e70*/  F2FP.F16.E4M3.UNPACK_B R137, R49 ;  /* 0x00000031ff89723e */ /* 0x000fe400020006ff */
[----:B------:R-:W-:Y:S02]  /*3e80*/  F2FP.F16.E4M3.UNPACK_B R138, R50 ;  /* 0x00000032ff8a723e */ /* 0x000fe400020006ff */
[----:B------:R-:W-:Y:S01]  /*3e90*/  F2FP.F16.E4M3.UNPACK_B R139, R51 ;  /* 0x00000033ff8b723e */ /* 0x000fe200020006ff */
[C---:B------:R-:W-:Y:S08]  /*3ea0*/  HMMA.16816.F32 R84, R92.reuse, R140, R84 ;  /* 0x0000008c5c54723c */ /* 0x040ff00000001854 */
[C---:B------:R-:W-:Y:S08]  /*3eb0*/  HMMA.16816.F32 R80, R92.reuse, R134, R80 ;  /* 0x000000865c50723c */ /* 0x040ff00000001850 */
[C---:B------:R-:W-:Y:S08]  /*3ec0*/  HMMA.16816.F32 R76, R92.reuse, R136, R76 ;  /* 0x000000885c4c723c */ /* 0x040ff0000000184c */
[----:B------:R-:W-:Y:S01]  /*3ed0*/  HMMA.16816.F32 R72, R92, R138, R72 ;  /* 0x0000008a5c48723c */ /* 0x000fe20000001848 */
[----:B------:R-:W-:-:S02]  /*3ee0*/  F2FP.F16.E4M3.UNPACK_B R92, R187 ;  /* 0x000000bbff5c723e */ /* 0x000fc400020006ff */
[----:B------:R-:W-:Y:S02]  /*3ef0*/  F2FP.F16.E4M3.UNPACK_B R94, R185 ;  /* 0x000000b9ff5e723e */ /* 0x000fe400020006ff */
[----:B------:R-:W-:Y:S02]  /*3f00*/  F2FP.F16.E4M3.UNPACK_B R93, R183 ;  /* 0x000000b7ff5d723e */ /* 0x000fe400020006ff */
[----:B------:R-:W-:-:S07]  /*3f10*/  F2FP.F16.E4M3.UNPACK_B R95, R189 ;  /* 0x000000bdff5f723e */ /* 0x000fce00020006ff */
[C---:B------:R-:W-:Y:S08]  /*3f20*/  HMMA.16816.F32 R68, R92.reuse, R140, R68 ;  /* 0x0000008c5c44723c */ /* 0x040ff00000001844 */
[----:B------:R-:W-:Y:S01]  /*3f30*/  HMMA.16816.F32 R64, R92, R134, R64 ;  /* 0x000000865c40723c */ /* 0x000fe20000001840 */
[----:B------:R-:W-:-:S07]  /*3f40*/  F2FP.F16.E4M3.UNPACK_B R134, R52.H1 ;  /* 0x00000034ff86723e */ /* 0x000fce00030006ff */
[----:B------:R-:W-:Y:S01]  /*3f50*/  HMMA.16816.F32 R60, R92, R136, R60 ;  /* 0x000000885c3c723c */ /* 0x000fe2000000183c */
[----:B------:R-:W-:-:S07]  /*3f60*/  F2FP.F16.E4M3.UNPACK_B R135, R53.H1 ;  /* 0x00000035ff87723e */ /* 0x000fce00030006ff */
[----:B------:R-:W-:Y:S01]  /*3f70*/  HMMA.16816.F32 R56, R92, R138, R56 ;  /* 0x0000008a5c38723c */ /* 0x000fe20000001838 */
[----:B------:R-:W-:Y:S01]  /*3f80*/  F2FP.F16.E4M3.UNPACK_B R52, R48.H1 ;  /* 0x00000030ff34723e */ /* 0x000fe200030006ff */
[----:B------:R-:W-:Y:S01]  /*3f90*/  IMAD R177, R177, 0x100, R208 ;  /* 0x00000100b1b17824 */ /* 0x000fe200078e02d0 */
[----:B------:R-:W-:Y:S01]  /*3fa0*/  F2FP.F16.E4M3.UNPACK_B R53, R49.H1 ;  /* 0x00000031ff35723e */ /* 0x000fe200030006ff */
[----:B------:R-:W-:Y:S01]  /*3fb0*/  IMAD R175, R175, 0x100, R210 ;  /* 0x00000100afaf7824 */ /* 0x000fe200078e02d2 */
[----:B------:R-:W-:Y:S01]  /*3fc0*/  F2FP.F16.E4M3.UNPACK_B R136, R50.H1 ;  /* 0x00000032ff88723e */ /* 0x000fe200030006ff */
[----:B------:R-:W-:Y:S01]  /*3fd0*/  IMAD R179, R212, 0x100, R179 ;  /* 0x00000100d4b37824 */ /* 0x000fe200078e02b3 */
[----:B------:R-:W-:Y:S01]  /*3fe0*/  F2FP.F16.E4M3.UNPACK_B R137, R51.H1 ;  /* 0x00000033ff89723e */ /* 0x000fe200030006ff */
[----:B------:R-:W-:Y:S02]  /*3ff0*/  IMAD R181, R214, 0x100, R181 ;  /* 0x00000100d6b57824 */ /* 0x000fe400078e02b5 */
[----:B------:R-:W-:-:S02]  /*4000*/  IMAD R48, R186, 0x100, R167 ;  /* 0x00000100ba307824 */ /* 0x000fc400078e02a7 */
[----:B------:R-:W-:Y:S02]  /*4010*/  IMAD R50, R188, 0x100, R169 ;  /* 0x00000100bc327824 */ /* 0x000fe400078e02a9 */
[----:B------:R-:W-:Y:S02]  /*4020*/  IMAD R49, R190, 0x100, R171 ;  /* 0x00000100be317824 */ /* 0x000fe400078e02ab */
[----:B------:R-:W-:Y:S01]  /*4030*/  IMAD R51, R192, 0x100, R173 ;  /* 0x00000100c0337824 */ /* 0x000fe200078e02ad */
[----:B------:R-:W-:Y:S01]  /*4040*/  USHF.R.S32.HI UR7, URZ, 0x1f, UR4 ;  /* 0x0000001fff077899 */ /* 0x000fe20008011404 */
[----:B------:R-:W-:Y:S02]  /*4050*/  F2FP.F16.E4M3.UNPACK_B R92, R177 ;  /* 0x000000b1ff5c723e */ /* 0x000fe400020006ff */
[----:B------:R-:W-:Y:S02]  /*4060*/  F2FP.F16.E4M3.UNPACK_B R94, R175 ;  /* 0x000000afff5e723e */ /* 0x000fe400020006ff */
[----:B------:R-:W-:-:S02]  /*4070*/  F2FP.F16.E4M3.UNPACK_B R93, R179 ;  /* 0x000000b3ff5d723e */ /* 0x000fc400020006ff */
[----:B------:R-:W-:Y:S02]  /*4080*/  F2FP.F16.E4M3.UNPACK_B R95, R181 ;  /* 0x000000b5ff5f723e */ /* 0x000fe400020006ff */
[----:B------:R-:W-:Y:S02]  /*4090*/  F2FP.F16.E4M3.UNPACK_B R54, R54.H1 ;  /* 0x00000036ff36723e */ /* 0x000fe400030006ff */
[----:B------:R-:W-:Y:S02]  /*40a0*/  F2FP.F16.E4M3.UNPACK_B R55, R55.H1 ;  /* 0x00000037ff37723e */ /* 0x000fe400030006ff */
[----:B------:R-:W-:Y:S02]  /*40b0*/  F2FP.F16.E4M3.UNPACK_B R48, R48 ;  /* 0x00000030ff30723e */ /* 0x000fe400020006ff */
[----:B------:R-:W-:Y:S02]  /*40c0*/  F2FP.F16.E4M3.UNPACK_B R50, R50 ;  /* 0x00000032ff32723e */ /* 0x000fe400020006ff */
[----:B------:R-:W-:-:S02]  /*40d0*/  F2FP.F16.E4M3.UNPACK_B R49, R49 ;  /* 0x00000031ff31723e */ /* 0x000fc400020006ff */
[----:B------:R-:W-:Y:S02]  /*40e0*/  F2FP.F16.E4M3.UNPACK_B R51, R51 ;  /* 0x00000033ff33723e */ /* 0x000fe400020006ff */
[----:B------:R-:W-:Y:S02]  /*40f0*/  IADD3 R38, P1, PT, R38, UR4, RZ ;  /* 0x0000000426267c10 */ /* 0x000fe4000ff3e0ff */
[----:B------:R-:W-:Y:S02]  /*4100*/  IADD3 R44, P2, PT, R44, UR4, RZ ;  /* 0x000000042c2c7c10 */ /* 0x000fe4000ff5e0ff */
[----:B------:R-:W-:Y:S02]  /*4110*/  IADD3 R45, P3, PT, R45, UR4, RZ ;  /* 0x000000042d2d7c10 */ /* 0x000fe4000ff7e0ff */
[----:B------:R-:W-:Y:S02]  /*4120*/  IADD3 R46, P4, PT, R46, UR4, RZ ;  /* 0x000000042e2e7c10 */ /* 0x000fe4000ff9e0ff */
[----:B------:R-:W-:-:S02]  /*4130*/  IADD3 R47, P5, PT, R47, UR4, RZ ;  /* 0x000000042f2f7c10 */ /* 0x000fc4000ffbe0ff */
[----:B------:R-:W-:Y:S02]  /*4140*/  IADD3.X R90, PT, PT, R90, UR7, RZ, P1, !PT ;  /* 0x000000075a5a7c10 */ /* 0x000fe40008ffe4ff */
[----:B------:R-:W-:Y:S02]  /*4150*/  IADD3.X R96, PT, PT, R96, UR7, RZ, P2, !PT ;  /* 0x0000000760607c10 */ /* 0x000fe400097fe4ff */
[----:B------:R-:W-:Y:S02]  /*4160*/  IADD3.X R98, PT, PT, R98, UR7, RZ, P3, !PT ;  /* 0x0000000762627c10 */ /* 0x000fe40009ffe4ff */
[----:B------:R-:W-:Y:S02]  /*4170*/  IADD3.X R100, PT, PT, R100, UR7, RZ, P4, !PT ;  /* 0x0000000764647c10 */ /* 0x000fe4000a7fe4ff */
[----:B------:R-:W-:Y:S01]  /*4180*/  IADD3.X R102, PT, PT, R102, UR7, RZ, P5, !PT ;  /* 0x0000000766667c10 */ /* 0x000fe2000affe4ff */
[----:B------:R-:W-:Y:S01]  /*4190*/  HMMA.16816.F32 R84, R92, R134, R84 ;  /* 0x000000865c54723c */ /* 0x000fe20000001854 */
[----:B------:R-:W-:-:S02]  /*41a0*/  IADD3 R88, P6, PT, R88, UR4, RZ ;  /* 0x0000000458587c10 */ /* 0x000fc4000ffde0ff */
[----:B------:R-:W-:Y:S02]  /*41b0*/  IADD3 R89, P0, PT, R89, UR4, RZ ;  /* 0x0000000459597c10 */ /* 0x000fe4000ff1e0ff */
[----:B------:R-:W-:Y:S02]  /*41c0*/  IADD3 R91, P1, PT, R91, UR4, RZ ;  /* 0x000000045b5b7c10 */ /* 0x000fe4000ff3e0ff */
[----:B------:R-:W-:Y:S01]  /*41d0*/  IADD3 R97, P2, PT, R97, UR4, RZ ;  /* 0x0000000461617c10 */ /* 0x000fe2000ff5e0ff */
[----:B------:R-:W-:Y:S01]  /*41e0*/  HMMA.16816.F32 R80, R92, R54, R80 ;  /* 0x000000365c50723c */ /* 0x000fe20000001850 */
[----:B------:R-:W-:Y:S02]  /*41f0*/  IADD3 R99, P3, PT, R99, UR4, RZ ;  /* 0x0000000463637c10 */ /* 0x000fe4000ff7e0ff */
[----:B------:R-:W-:Y:S02]  /*4200*/  IADD3 R101, P4, PT, R101, UR4, RZ ;  /* 0x0000000465657c10 */ /* 0x000fe4000ff9e0ff */
[----:B------:R-:W-:-:S03]  /*4210*/  IADD3 R103, P5, PT, R103, UR4, RZ ;  /* 0x0000000467677c10 */ /* 0x000fc6000ffbe0ff */
[----:B------:R-:W-:Y:S01]  /*4220*/  HMMA.16816.F32 R76, R92, R52, R76 ;  /* 0x000000345c4c723c */ /* 0x000fe2000000184c */
[----:B------:R-:W-:Y:S01]  /*4230*/  UIADD3 UR6, UPT, UPT, UR6, -0x1, URZ ;  /* 0xffffffff06067890 */ /* 0x000fe2000fffe0ff */
[----:B------:R-:W-:Y:S02]  /*4240*/  IADD3.X R104, PT, PT, R104, UR7, RZ, P6, !PT ;  /* 0x0000000768687c10 */ /* 0x000fe4000b7fe4ff */
[----:B------:R-:W-:-:S04]  /*4250*/  IADD3.X R106, PT, PT, R106, UR7, RZ, P0, !PT ;  /* 0x000000076a6a7c10 */ /* 0x000fc800087fe4ff */
[----:B------:R-:W-:Y:S01]  /*4260*/  HMMA.16816.F32 R72, R92, R136, R72 ;  /* 0x000000885c48723c */ /* 0x000fe20000001848 */
[----:B------:R-:W-:Y:S02]  /*4270*/  IADD3.X R108, PT, PT, R108, UR7, RZ, P1, !PT ;  /* 0x000000076c6c7c10 */ /* 0x000fe40008ffe4ff */
[----:B------:R-:W-:Y:S02]  /*4280*/  IADD3.X R110, PT, PT, R110, UR7, RZ, P2, !PT ;  /* 0x000000076e6e7c10 */ /* 0x000fe400097fe4ff */
[----:B------:R-:W-:-:S03]  /*4290*/  IADD3.X R112, PT, PT, R112, UR7, RZ, P3, !PT ;  /* 0x0000000770707c10 */ /* 0x000fc60009ffe4ff */
[----:B------:R-:W-:Y:S01]  /*42a0*/  HMMA.16816.F32 R68, R48, R134, R68 ;  /* 0x000000863044723c */ /* 0x000fe20000001844 */
[----:B------:R-:W-:Y:S02]  /*42b0*/  IADD3.X R114, PT, PT, R114, UR7, RZ, P4, !PT ;  /* 0x0000000772727c10 */ /* 0x000fe4000a7fe4ff */
[----:B------:R-:W-:-:S05]  /*42c0*/  IADD3.X R116, PT, PT, R116, UR7, RZ, P5, !PT ;  /* 0x0000000774747c10 */ /* 0x000fca000affe4ff */
[----:B------:R-:W-:Y:S01]  /*42d0*/  HMMA.16816.F32 R64, R48, R54, R64 ;  /* 0x000000363040723c */ /* 0x000fe20000001840 */
[----:B------:R-:W-:Y:S02]  /*42e0*/  IADD3 R105, P6, PT, R105, UR4, RZ ;  /* 0x0000000469697c10 */ /* 0x000fe4000ffde0ff */
[----:B------:R-:W-:-:S05]  /*42f0*/  IADD3 R107, P0, PT, R107, UR4, RZ ;  /* 0x000000046b6b7c10 */ /* 0x000fca000ff1e0ff */
[----:B------:R-:W-:Y:S01]  /*4300*/  HMMA.16816.F32 R60, R48, R52, R60 ;  /* 0x00000034303c723c */ /* 0x000fe2000000183c */
[----:B------:R-:W-:Y:S02]  /*4310*/  IADD3 R109, P1, PT, R109, UR4, RZ ;  /* 0x000000046d6d7c10 */ /* 0x000fe4000ff3e0ff */
[----:B------:R-:W-:-:S05]  /*4320*/  IADD3 R111, P2, PT, R111, UR4, RZ ;  /* 0x000000046f6f7c10 */ /* 0x000fca000ff5e0ff */
[----:B------:R-:W-:Y:S01]  /*4330*/  HMMA.16816.F32 R56, R48, R136, R56 ;  /* 0x000000883038723c */ /* 0x000fe20000001838 */
[----:B------:R-:W-:Y:S02]  /*4340*/  IADD3 R113, P3, PT, R113, UR4, RZ ;  /* 0x0000000471717c10 */ /* 0x000fe4000ff7e0ff */
[----:B------:R-:W-:Y:S02]  /*4350*/  IADD3 R115, P4, PT, R115, UR4, RZ ;  /* 0x0000000473737c10 */ /* 0x000fe4000ff9e0ff */
[----:B------:R-:W-:Y:S01]  /*4360*/  IADD3 R117, P5, PT, R117, UR4, RZ ;  /* 0x0000000475757c10 */ /* 0x000fe2000ffbe0ff */
[----:B------:R-:W-:Y:S01]  /*4370*/  UISETP.NE.U32.AND UP0, UPT, UR6, URZ, UPT ;  /* 0x000000ff0600728c */ /* 0x000fe2000bf05070 */
[----:B------:R-:W-:Y:S02]  /*4380*/  IADD3.X R118, PT, PT, R118, UR7, RZ, P6, !PT ;  /* 0x0000000776767c10 */ /* 0x000fe4000b7fe4ff */
[----:B------:R-:W-:Y:S02]  /*4390*/  IADD3.X R120, PT, PT, R120, UR7, RZ, P0, !PT ;  /* 0x0000000778787c10 */ /* 0x000fe400087fe4ff */
[----:B------:R-:W-:-:S02]  /*43a0*/  IADD3.X R122, PT, PT, R122, UR7, RZ, P1, !PT ;  /* 0x000000077a7a7c10 */ /* 0x000fc40008ffe4ff */
[----:B------:R-:W-:Y:S02]  /*43b0*/  IADD3.X R124, PT, PT, R124, UR7, RZ, P2, !PT ;  /* 0x000000077c7c7c10 */ /* 0x000fe400097fe4ff */
[----:B------:R-:W-:Y:S02]  /*43c0*/  IADD3.X R126, PT, PT, R126, UR7, RZ, P3, !PT ;  /* 0x000000077e7e7c10 */ /* 0x000fe40009ffe4ff */
[----:B------:R-:W-:Y:S02]  /*43d0*/  IADD3.X R128, PT, PT, R128, UR7, RZ, P4, !PT ;  /* 0x0000000780807c10 */ /* 0x000fe4000a7fe4ff */
[----:B------:R-:W-:Y:S02]  /*43e0*/  IADD3.X R130, PT, PT, R130, UR7, RZ, P5, !PT ;  /* 0x0000000782827c10 */ /* 0x000fe4000affe4ff */
[----:B------:R-:W-:Y:S02]  /*43f0*/  IADD3 R119, P6, PT, R119, UR4, RZ ;  /* 0x0000000477777c10 */ /* 0x000fe4000ffde0ff */
[----:B------:R-:W-:-:S02]  /*4400*/  IADD3 R121, P0, PT, R121, UR4, RZ ;  /* 0x0000000479797c10 */ /* 0x000fc4000ff1e0ff */
[----:B------:R-:W-:Y:S02]  /*4410*/  IADD3 R123, P1, PT, R123, UR4, RZ ;  /* 0x000000047b7b7c10 */ /* 0x000fe4000ff3e0ff */
[----:B------:R-:W-:Y:S02]  /*4420*/  IADD3 R125, P2, PT, R125, UR4, RZ ;  /* 0x000000047d7d7c10 */ /* 0x000fe4000ff5e0ff */
[----:B------:R-:W-:Y:S02]  /*4430*/  IADD3 R127, P3, PT, R127, UR4, RZ ;  /* 0x000000047f7f7c10 */ /* 0x000fe4000ff7e0ff */
[----:B------:R-:W-:Y:S02]  /*4440*/  IADD3 R129, P4, PT, R129, UR4, RZ ;  /* 0x0000000481817c10 */ /* 0x000fe4000ff9e0ff */
[----:B------:R-:W-:Y:S02]  /*4450*/  IADD3 R131, P5, PT, R131, UR4, RZ ;  /* 0x0000000483837c10 */ /* 0x000fe4000ffbe0ff */
[----:B------:R-:W-:-:S02]  /*4460*/  IADD3.X R132, PT, PT, R132, UR7, RZ, P6, !PT ;  /* 0x0000000784847c10 */ /* 0x000fc4000b7fe4ff */
[----:B------:R-:W-:Y:S02]  /*4470*/  IADD3.X R142, PT, PT, R142, UR7, RZ, P0, !PT ;  /* 0x000000078e8e7c10 */ /* 0x000fe400087fe4ff */
[----:B------:R-:W-:Y:S02]  /*4480*/  IADD3.X R144, PT, PT, R144, UR7, RZ, P1, !PT ;  /* 0x0000000790907c10 */ /* 0x000fe40008ffe4ff */
[----:B------:R-:W-:Y:S02]  /*4490*/  IADD3.X R146, PT, PT, R146, UR7, RZ, P2, !PT ;  /* 0x0000000792927c10 */ /* 0x000fe400097fe4ff */
[----:B------:R-:W-:Y:S02]  /*44a0*/  IADD3.X R148, PT, PT, R148, UR7, RZ, P3, !PT ;  /* 0x0000000794947c10 */ /* 0x000fe40009ffe4ff */
[----:B------:R-:W-:Y:S02]  /*44b0*/  IADD3.X R150, PT, PT, R150, UR7, RZ, P4, !PT ;  /* 0x0000000796967c10 */ /* 0x000fe4000a7fe4ff */
[----:B------:R-:W-:-:S02]  /*44c0*/  IADD3.X R152, PT, PT, R152, UR7, RZ, P5, !PT ;  /* 0x0000000798987c10 */ /* 0x000fc4000affe4ff */
[----:B------:R-:W-:Y:S02]  /*44d0*/  IADD3 R133, P6, PT, R133, UR4, RZ ;  /* 0x0000000485857c10 */ /* 0x000fe4000ffde0ff */
[----:B------:R-:W-:Y:S02]  /*44e0*/  IADD3 R143, P0, PT, R143, UR4, RZ ;  /* 0x000000048f8f7c10 */ /* 0x000fe4000ff1e0ff */
[----:B------:R-:W-:Y:S02]  /*44f0*/  IADD3 R145, P1, PT, R145, UR4, RZ ;  /* 0x0000000491917c10 */ /* 0x000fe4000ff3e0ff */
[----:B------:R-:W-:Y:S02]  /*4500*/  IADD3 R147, P2, PT, R147, UR4, RZ ;  /* 0x0000000493937c10 */ /* 0x000fe4000ff5e0ff */
[----:B------:R-:W-:Y:S02]  /*4510*/  IADD3 R149, P3, PT, R149, UR4, RZ ;  /* 0x0000000495957c10 */ /* 0x000fe4000ff7e0ff */
[----:B------:R-:W-:-:S02]  /*4520*/  IADD3 R151, P4, PT, R151, UR4, RZ ;  /* 0x0000000497977c10 */ /* 0x000fc4000ff9e0ff */
[----:B------:R-:W-:Y:S02]  /*4530*/  IADD3 R153, P5, PT, R184, R153, RZ ;  /* 0x00000099b8997210 */ /* 0x000fe40007fbe0ff */
[----:B------:R-:W-:Y:S02]  /*4540*/  IADD3.X R154, PT, PT, R154, UR7, RZ, P6, !PT ;  /* 0x000000079a9a7c10 */ /* 0x000fe4000b7fe4ff */
[----:B------:R-:W-:Y:S02]  /*4550*/  IADD3.X R156, PT, PT, R156, UR7, RZ, P0, !PT ;  /* 0x000000079c9c7c10 */ /* 0x000fe400087fe4ff */
[----:B------:R-:W-:Y:S02]  /*4560*/  IADD3.X R158, PT, PT, R158, UR7, RZ, P1, !PT ;  /* 0x000000079e9e7c10 */ /* 0x000fe40008ffe4ff */
[----:B------:R-:W-:Y:S02]  /*4570*/  IADD3.X R160, PT, PT, R160, UR7, RZ, P2, !PT ;  /* 0x00000007a0a07c10 */ /* 0x000fe400097fe4ff */
[----:B------:R-:W-:-:S02]  /*4580*/  IADD3.X R162, PT, PT, R162, UR7, RZ, P3, !PT ;  /* 0x00000007a2a27c10 */ /* 0x000fc40009ffe4ff */
[----:B------:R-:W-:Y:S02]  /*4590*/  IADD3.X R164, PT, PT, R164, UR7, RZ, P4, !PT ;  /* 0x00000007a4a47c10 */ /* 0x000fe4000a7fe4ff */
[----:B------:R-:W-:Y:S01]  /*45a0*/  LEA.HI.X.SX32 R155, R184, R155, 0x1, P5 ;  /* 0x0000009bb89b7211 */ /* 0x000fe200028f0eff */
[----:B------:R-:W-:Y:S01]  /*45b0*/  UIADD3 UR8, UPT, UPT, UR8, -0x20, URZ ;  /* 0xffffffe008087890 */ /* 0x000fe2000fffe0ff */
[----:B------:R-:W-:Y:S11]  /*45c0*/  BRA.U UP0, `(.L_x_2) ;  /* 0xffffffe500cc7547 */ /* 0x000ff6000b83ffff */
.L_x_1:
[----:B------:R-:W-:Y:S01]  /*45d0*/  F2FP.SATFINITE.E4M3.F32.PACK_AB_MERGE_C R68, R69, R68, RZ ;  /* 0x000000444544723e */ /* 0x000fe200048070ff */
[----:B------:R-:W-:Y:S01]  /*45e0*/  BAR.SYNC.DEFER_BLOCKING 0x0 ;  /* 0x0000000000007b1d */ /* 0x000fe20000010000 */
[----:B------:R-:W-:Y:S02]  /*45f0*/  F2FP.SATFINITE.E4M3.F32.PACK_AB_MERGE_C R64, R65, R64, RZ ;  /* 0x000000404140723e */ /* 0x000fe400048070ff */
[----:B------:R-:W-:Y:S02]  /*4600*/  F2FP.SATFINITE.E4M3.F32.PACK_AB_MERGE_C R60, R61, R60, RZ ;  /* 0x0000003c3d3c723e */ /* 0x000fe400048070ff */
[----:B------:R-:W-:Y:S01]  /*4610*/  F2FP.SATFINITE.E4M3.F32.PACK_AB_MERGE_C R84, R85, R84, RZ ;  /* 0x000000545554723e */ /* 0x000fe200048070ff */
[----:B------:R-:W0:Y:S01]  /*4620*/  LDCU.128 UR12, c[0x0][0x390] ;  /* 0x00007200ff0c77ac */ /* 0x000e220008000c00 */
[----:B------:R-:W-:Y:S02]  /*4630*/  F2FP.SATFINITE.E4M3.F32.PACK_AB_MERGE_C R80, R81, R80, RZ ;  /* 0x000000505150723e */ /* 0x000fe400048070ff */
[----:B------:R-:W-:Y:S01]  /*4640*/  F2FP.SATFINITE.E4M3.F32.PACK_AB_MERGE_C R76, R77, R76, RZ ;  /* 0x0000004c4d4c723e */ /* 0x000fe200048070ff */
[----:B------:R-:W1:Y:S01]  /*4650*/  LDCU UR4, c[0x0][0x3b4] ;  /* 0x00007680ff0477ac */ /* 0x000e620008000800 */
[----:B------:R-:W-:-:S02]  /*4660*/  F2FP.SATFINITE.E4M3.F32.PACK_AB_MERGE_C R66, R67, R66, RZ ;  /* 0x000000424342723e */ /* 0x000fc400048070ff */
[----:B------:R-:W-:Y:S02]  /*4670*/  F2FP.SATFINITE.E4M3.F32.PACK_AB_MERGE_C R62, R63, R62, RZ ;  /* 0x0000003e3f3e723e */ /* 0x000fe400048070ff */
[----:B------:R-:W-:Y:S02]  /*4680*/  F2FP.SATFINITE.E4M3.F32.PACK_AB_MERGE_C R58, R59, R58, RZ ;  /* 0x0000003a3b3a723e */ /* 0x000fe400048070ff */
[----:B------:R-:W-:Y:S02]  /*4690*/  LOP3.LUT R36, R35, 0x3c, R36, 0xf8, !PT ;  /* 0x0000003c23247812 */ /* 0x000fe400078ef824 */
[----:B------:R-:W-:Y:S02]  /*46a0*/  LOP3.LUT R68, R68, 0xffff, RZ, 0xc0, !PT ;  /* 0x0000ffff44447812 */ /* 0x000fe400078ec0ff */
[----:B------:R-:W-:Y:S02]  /*46b0*/  LOP3.LUT R67, R60, 0xffff, RZ, 0xc0, !PT ;  /* 0x0000ffff3c437812 */ /* 0x000fe400078ec0ff */
[----:B------:R-:W-:-:S02]  /*46c0*/  LOP3.LUT R63, R64, 0xffff, RZ, 0xc0, !PT ;  /* 0x0000ffff403f7812 */ /* 0x000fc400078ec0ff */
[----:B------:R-:W-:Y:S02]  /*46d0*/  LOP3.LUT R84, R84, 0xffff, RZ, 0xc0, !PT ;  /* 0x0000ffff54547812 */ /* 0x000fe400078ec0ff */
[----:B------:R-:W-:Y:S02]  /*46e0*/  LOP3.LUT R51, R80, 0xffff, RZ, 0xc0, !PT ;  /* 0x0000ffff50337812 */ /* 0x000fe400078ec0ff */
[----:B------:R-:W-:Y:S02]  /*46f0*/  LOP3.LUT R59, R76, 0xffff, RZ, 0xc0, !PT ;  /* 0x0000ffff4c3b7812 */ /* 0x000fe400078ec0ff */
[----:B------:R-:W-:Y:S02]  /*4700*/  F2FP.SATFINITE.E4M3.F32.PACK_AB_MERGE_C R86, R87, R86, RZ ;  /* 0x000000565756723e */ /* 0x000fe400048070ff */
[----:B------:R-:W-:Y:S02]  /*4710*/  F2FP.SATFINITE.E4M3.F32.PACK_AB_MERGE_C R82, R83, R82, RZ ;  /* 0x000000525352723e */ /* 0x000fe400048070ff */
[----:B------:R-:W-:-:S02]  /*4720*/  F2FP.SATFINITE.E4M3.F32.PACK_AB_MERGE_C R78, R79, R78, RZ ;  /* 0x0000004e4f4e723e */ /* 0x000fc400048070ff */
[--C-:B------:R-:W-:Y:S02]  /*4730*/  PRMT R47, R67, 0x3340, R0.reuse ;  /* 0x00003340432f7816 */ /* 0x100fe40000000000 */
[----:B------:R-:W-:Y:S02]  /*4740*/  PRMT R42, R68, 0x3340, R63 ;  /* 0x00003340442a7816 */ /* 0x000fe4000000003f */
[----:B------:R-:W-:Y:S02]  /*4750*/  LOP3.LUT R41, R36, 0x40, R37, 0xf8, !PT ;  /* 0x0000004024297812 */ /* 0x000fe400078ef825 */
[--C-:B------:R-:W-:Y:S02]  /*4760*/  PRMT R38, R59, 0x3340, R0.reuse ;  /* 0x000033403b267816 */ /* 0x100fe40000000000 */
[----:B------:R-:W-:Y:S02]  /*4770*/  PRMT R35, R84, 0x3340, R51 ;  /* 0x0000334054237816 */ /* 0x000fe40000000033 */
[----:B------:R-:W-:-:S02]  /*4780*/  SHF.R.S32.HI R37, RZ, 0x4, R0 ;  /* 0x00000004ff257819 */ /* 0x000fc40000011400 */
[----:B------:R-:W-:Y:S02]  /*4790*/  F2FP.SATFINITE.E4M3.F32.PACK_AB_MERGE_C R70, R71, R70, RZ ;  /* 0x000000464746723e */ /* 0x000fe400048070ff */
[----:B------:R-:W-:Y:S02]  /*47a0*/  F2FP.SATFINITE.E4M3.F32.PACK_AB_MERGE_C R56, R57, R56, RZ ;  /* 0x000000383938723e */ /* 0x000fe400048070ff */
[----:B------:R-:W-:Y:S02]  /*47b0*/  LOP3.LUT R86, R86, 0xffff, RZ, 0xc0, !PT ;  /* 0x0000ffff56567812 */ /* 0x000fe400078ec0ff */
[----:B------:R-:W-:Y:S02]  /*47c0*/  LOP3.LUT R57, R82, 0xffff, RZ, 0xc0, !PT ;  /* 0x0000ffff52397812 */ /* 0x000fe400078ec0ff */
[----:B------:R-:W-:Y:S02]  /*47d0*/  LOP3.LUT R61, R78, 0xffff, RZ, 0xc0, !PT ;  /* 0x0000ffff4e3d7812 */ /* 0x000fe400078ec0ff */
[----:B------:R-:W-:-:S02]  /*47e0*/  PRMT R49, R42, 0x5410, R47 ;  /* 0x000054102a317816 */ /* 0x000fc4000000002f */
[----:B------:R-:W-:Y:S02]  /*47f0*/  PRMT R43, R35, 0x5410, R38 ;  /* 0x00005410232b7816 */ /* 0x000fe40000000026 */
[----:B------:R-:W-:Y:S02]  /*4800*/  SHF.R.S32.HI R42, RZ, 0x3, R0 ;  /* 0x00000003ff2a7819 */ /* 0x000fe40000011400 */
[----:B------:R-:W-:Y:S02]  /*4810*/  SGXT R37, R37, 0x1 ;  /* 0x000000012525781a */ /* 0x000fe40000000200 */
[----:B------:R-:W-:Y:S02]  /*4820*/  LOP3.LUT R70, R70, 0xffff, RZ, 0xc0, !PT ;  /* 0x0000ffff46467812 */ /* 0x000fe400078ec0ff */
[----:B------:R-:W-:Y:S02]  /*4830*/  LOP3.LUT R65, R66, 0xffff, RZ, 0xc0, !PT ;  /* 0x0000ffff42417812 */ /* 0x000fe400078ec0ff */
[----:B------:R-:W-:-:S02]  /*4840*/  LOP3.LUT R69, R62, 0xffff, RZ, 0xc0, !PT ;  /* 0x0000ffff3e457812 */ /* 0x000fc400078ec0ff */
[----:B------:R-:W-:Y:S02]  /*4850*/  SHF.R.U32.HI R35, RZ, 0x8, R84 ;  /* 0x00000008ff237819 */ /* 0x000fe40000011654 */
[----:B------:R-:W-:Y:S02]  /*4860*/  SHF.R.U32.HI R36, RZ, 0x8, R51 ;  /* 0x00000008ff247819 */ /* 0x000fe40000011633 */
[----:B------:R-:W-:Y:S02]  /*4870*/  PRMT R40, R61, 0x3340, R0 ;  /* 0x000033403d287816 */ /* 0x000fe40000000000 */
[----:B------:R-:W-:Y:S02]  /*4880*/  PRMT R39, R86, 0x3340, R57 ;  /* 0x0000334056277816 */ /* 0x000fe40000000039 */
[----:B------:R-:W-:Y:S02]  /*4890*/  SGXT R42, R42, 0x1 ;  /* 0x000000012a2a781a */ /* 0x000fe40000000200 */
[----:B------:R-:W-:-:S02]  /*48a0*/  LOP3.LUT R44, R37, 0x804, RZ, 0xc0, !PT ;  /* 0x00000804252c7812 */ /* 0x000fc400078ec0ff */
[----:B------:R-:W-:Y:S02]  /*48b0*/  PRMT R38, R69, 0x3340, R0 ;  /* 0x0000334045267816 */ /* 0x000fe40000000000 */
[----:B------:R-:W-:Y:S02]  /*48c0*/  PRMT R37, R70, 0x3340, R65 ;  /* 0x0000334046257816 */ /* 0x000fe40000000041 */
[----:B------:R-:W-:Y:S02]  /*48d0*/  LOP3.LUT R36, R36, 0xffff, RZ, 0xc0, !PT ;  /* 0x0000ffff24247812 */ /* 0x000fe400078ec0ff */
[----:B------:R-:W-:Y:S02]  /*48e0*/  LOP3.LUT R35, R35, 0xffff, RZ, 0xc0, !PT ;  /* 0x0000ffff23237812 */ /* 0x000fe400078ec0ff */
[----:B------:R-:W-:Y:S01]  /*48f0*/  PRMT R45, R39, 0x5410, R40 ;  /* 0x00005410272d7816 */ /* 0x000fe20000000028 */
[----:B------:R-:W-:Y:S01]  /*4900*/  IMAD.SHL.U32 R40, R0, 0x8, RZ ;  /* 0x0000000800287824 */ /* 0x000fe200078e00ff */
[----:B------:R-:W-:Y:S01]  /*4910*/  LOP3.LUT R47, R42, 0x440, RZ, 0xc0, !PT ;  /* 0x000004402a2f7812 */ /* 0x000fe200078ec0ff */
[----:B------:R-:W-:Y:S01]  /*4920*/  IMAD.SHL.U32 R39, R0, 0x4, RZ ;  /* 0x0000000400277824 */ /* 0x000fe200078e00ff */
[----:B------:R-:W-:-:S02]  /*4930*/  PRMT R53, R37, 0x5410, R38 ;  /* 0x0000541025357816 */ /* 0x000fc40000000026 */
[----:B------:R-:W-:Y:S02]  /*4940*/  PRMT R42, R35, 0x3340, R36 ;  /* 0x00003340232a7816 */ /* 0x000fe40000000024 */
[----:B------:R-:W-:Y:S02]  /*4950*/  SHF.R.U32.HI R35, RZ, 0x8, R86 ;  /* 0x00000008ff237819 */ /* 0x000fe40000011656 */
[----:B------:R-:W-:Y:S02]  /*4960*/  SHF.R.U32.HI R36, RZ, 0x8, R57 ;  /* 0x00000008ff247819 */ /* 0x000fe40000011639 */
[----:B------:R-:W-:Y:S02]  /*4970*/  SHF.R.U32.HI R38, RZ, 0x8, R61 ;  /* 0x00000008ff267819 */ /* 0x000fe4000001163d */
[----:B------:R-:W-:Y:S02]  /*4980*/  SHF.R.U32.HI R37, RZ, 0x8, R59 ;  /* 0x00000008ff257819 */ /* 0x000fe4000001163b */
[----:B------:R-:W-:-:S02]  /*4990*/  LOP3.LUT R55, R47, 0x38, R40, 0xf8, !PT ;  /* 0x000000382f377812 */ /* 0x000fc400078ef828 */
[----:B------:R-:W-:Y:S02]  /*49a0*/  LOP3.LUT R48, R44, 0x80, R39, 0xf8, !PT ;  /* 0x000000802c307812 */ /* 0x000fe400078ef827 */
[----:B------:R-:W-:Y:S02]  /*49b0*/  SHF.R.U32.HI R40, RZ, 0x8, R63 ;  /* 0x00000008ff287819 */ /* 0x000fe4000001163f */
[----:B------:R-:W-:Y:S02]  /*49c0*/  SHF.R.U32.HI R39, RZ, 0x8, R68 ;  /* 0x00000008ff277819 */ /* 0x000fe40000011644 */
[----:B------:R-:W-:Y:S02]  /*49d0*/  LOP3.LUT R36, R36, 0xffff, RZ, 0xc0, !PT ;  /* 0x0000ffff24247812 */ /* 0x000fe400078ec0ff */
[----:B------:R-:W-:Y:S02]  /*49e0*/  LOP3.LUT R35, R35, 0xffff, RZ, 0xc0, !PT ;  /* 0x0000ffff23237812 */ /* 0x000fe400078ec0ff */
[----:B------:R-:W-:-:S02]  /*49f0*/  LOP3.LUT R38, R38, 0xffff, RZ, 0xc0, !PT ;  /* 0x0000ffff26267812 */ /* 0x000fc400078ec0ff */
[----:B------:R-:W-:Y:S02]  /*4a00*/  LOP3.LUT R37, R37, 0xffff, RZ, 0xc0, !PT ;  /* 0x0000ffff25257812 */ /* 0x000fe400078ec0ff */
[----:B------:R-:W-:Y:S02]  /*4a10*/  LOP3.LUT R44, R40, 0xffff, RZ, 0xc0, !PT ;  /* 0x0000ffff282c7812 */ /* 0x000fe400078ec0ff */
[----:B------:R-:W-:Y:S02]  /*4a20*/  LOP3.LUT R51, R39, 0xffff, RZ, 0xc0, !PT ;  /* 0x0000ffff27337812 */ /* 0x000fe400078ec0ff */
[----:B------:R-:W-:Y:S02]  /*4a30*/  PRMT R40, R35, 0x3340, R36 ;  /* 0x0000334023287816 */ /* 0x000fe40000000024 */
[----:B------:R-:W-:Y:S02]  /*4a40*/  PRMT R47, R38, 0x3340, R1 ;  /* 0x00003340262f7816 */ /* 0x000fe40000000001 */
[----:B------:R-:W-:-:S02]  /*4a50*/  PRMT R39, R37, 0x3340, R0 ;  /* 0x0000334025277816 */ /* 0x000fc40000000000 */
[----:B------:R-:W-:Y:S02]  /*4a60*/  SHF.R.U32.HI R36, RZ, 0x8, R65 ;  /* 0x00000008ff247819 */ /* 0x000fe40000011641 */
[----:B------:R-:W-:Y:S02]  /*4a70*/  SHF.R.U32.HI R35, RZ, 0x8, R70 ;  /* 0x00000008ff237819 */ /* 0x000fe40000011646 */
[----:B------:R-:W-:Y:S02]  /*4a80*/  SHF.R.U32.HI R38, RZ, 0x8, R69 ;  /* 0x00000008ff267819 */ /* 0x000fe40000011645 */
[----:B------:R-:W-:Y:S02]  /*4a90*/  SHF.R.U32.HI R37, RZ, 0x8, R67 ;  /* 0x00000008ff257819 */ /* 0x000fe40000011643 */
[----:B------:R-:W-:Y:S02]  /*4aa0*/  F2FP.SATFINITE.E4M3.F32.PACK_AB_MERGE_C R72, R73, R72, RZ ;  /* 0x000000484948723e */ /* 0x000fe400048070ff */
[----:B------:R-:W-:-:S02]  /*4ab0*/  LOP3.LUT R46, R36, 0xffff, RZ, 0xc0, !PT ;  /* 0x0000ffff242e7812 */ /* 0x000fc400078ec0ff */
[----:B------:R-:W-:Y:S02]  /*4ac0*/  LOP3.LUT R35, R35, 0xffff, RZ, 0xc0, !PT ;  /* 0x0000ffff23237812 */ /* 0x000fe400078ec0ff */
[----:B------:R-:W-:Y:S02]  /*4ad0*/  LOP3.LUT R38, R38, 0xffff, RZ, 0xc0, !PT ;  /* 0x0000ffff26267812 */ /* 0x000fe400078ec0ff */
[----:B------:R-:W-:Y:S02]  /*4ae0*/  LOP3.LUT R37, R37, 0xffff, RZ, 0xc0, !PT ;  /* 0x0000ffff25257812 */ /* 0x000fe400078ec0ff */
[----:B------:R-:W-:Y:S02]  /*4af0*/  LOP3.LUT R72, R72, 0xffff, RZ, 0xc0, !PT ;  /* 0x0000ffff48487812 */ /* 0x000fe400078ec0ff */
[----:B------:R-:W-:Y:S02]  /*4b00*/  F2FP.SATFINITE.E4M3.F32.PACK_AB_MERGE_C R74, R75, R74, RZ ;  /* 0x0000004a4b4a723e */ /* 0x000fe400048070ff */
[----:B------:R-:W-:-:S02]  /*4b10*/  PRMT R35, R35, 0x3340, R46 ;  /* 0x0000334023237816 */ /* 0x000fc4000000002e */
[----:B------:R-:W-:Y:S02]  /*4b20*/  PRMT R38, R38, 0x3340, R1 ;  /* 0x0000334026267816 */ /* 0x000fe40000000001 */
[----:B------:R-:W-:Y:S02]  /*4b30*/  PRMT R44, R51, 0x3340, R44 ;  /* 0x00003340332c7816 */ /* 0x000fe4000000002c */
[----:B------:R-:W-:Y:S02]  /*4b40*/  PRMT R37, R37, 0x3340, R0 ;  /* 0x0000334025257816 */ /* 0x000fe40000000000 */
[----:B------:R-:W-:Y:S02]  /*4b50*/  PRMT R36, R43, 0x4210, R72 ;  /* 0x000042102b247816 */ /* 0x000fe40000000048 */
[----:B------:R-:W-:Y:S02]  /*4b60*/  PRMT R39, R42, 0x5410, R39 ;  /* 0x000054102a277816 */ /* 0x000fe40000000027 */
[----:B------:R-:W-:Y:S01]  /*4b70*/  LOP3.LUT R58, R58, 0xffff, RZ, 0xc0, !PT ;  /* 0x0000ffff3a3a7812 */ /* 0x000fe200078ec0ff */
[----:B------:R2:W-:Y:S01]  /*4b80*/  STS [R41+UR5], R36 ;  /* 0x0000002429007988 */ /* 0x0005e20008000805 */
[----:B------:R-:W-:-:S02]  /*4b90*/  PRMT R47, R40, 0x5410, R47 ;  /* 0x00005410282f7816 */ /* 0x000fc4000000002f */
[----:B------:R-:W-:Y:S02]  /*4ba0*/  PRMT R35, R35, 0x5410, R38 ;  /* 0x0000541023237816 */ /* 0x000fe40000000026 */
[----:B------:R-:W-:Y:S02]  /*4bb0*/  LOP3.LUT R74, R74, 0xffff, RZ, 0xc0, !PT ;  /* 0x0000ffff4a4a7812 */ /* 0x000fe400078ec0ff */
[----:B------:R-:W-:Y:S02]  /*4bc0*/  LOP3.LUT R56, R56, 0xffff, RZ, 0xc0, !PT ;  /* 0x0000ffff38387812 */ /* 0x000fe400078ec0ff */
[----:B------:R-:W-:Y:S02]  /*4bd0*/  PRMT R37, R44, 0x5410, R37 ;  /* 0x000054102c257816 */ /* 0x000fe40000000025 */
[----:B------:R-:W-:Y:S02]  /*4be0*/  LOP3.LUT R55, R55, 0x40, R0, 0x78, !PT ;  /* 0x0000004037377812 */ /* 0x000fe400078e7800 */
[----:B------:R-:W-:-:S02]  /*4bf0*/  PRMT R72, R39, 0x5210, R72 ;  /* 0x0000521027487816 */ /* 0x000fc40000000048 */
[----:B------:R-:W-:Y:S02]  /*4c00*/  PRMT R38, R53, 0x4210, R58 ;  /* 0x0000421035267816 */ /* 0x000fe4000000003a */
[--C-:B------:R-:W-:Y:S01]  /*4c10*/  PRMT R45, R45, 0x4210, R74.reuse ;  /* 0x000042102d2d7816 */ /* 0x100fe2000000004a */
[----:B------:R-:W-:Y:S01]  /*4c20*/  STS [R41+UR5+0x80], R72 ;  /* 0x0000804829007988 */ /* 0x000fe20008000805 */
[----:B------:R-:W-:Y:S02]  /*4c30*/  PRMT R47, R47, 0x5210, R74 ;  /* 0x000052102f2f7816 */ /* 0x000fe4000000004a */
[----:B--2---:R-:W-:Y:S02]  /*4c40*/  PRMT R36, R49, 0x4210, R56 ;  /* 0x0000421031247816 */ /* 0x004fe40000000038 */
[----:B------:R-:W-:Y:S02]  /*4c50*/  LOP3.LUT R0, R41, 0x440, RZ, 0x3c, !PT ;  /* 0x0000044029007812 */ /* 0x000fe400078e3cff */
[----:B------:R-:W-:-:S02]  /*4c60*/  PRMT R58, R35, 0x5210, R58 ;  /* 0x00005210233a7816 */ /* 0x000fc4000000003a */
[----:B------:R-:W-:Y:S01]  /*4c70*/  PRMT R56, R37, 0x5210, R56 ;  /* 0x0000521025387816 */ /* 0x000fe20000000038 */
[----:B------:R-:W-:Y:S01]  /*4c80*/  STS [R0+UR5], R45 ;  /* 0x0000002d00007988 */ /* 0x000fe20008000805 */
[C---:B------:R-:W-:Y:S02]  /*4c90*/  LOP3.LUT R35, R41.reuse, 0x804, RZ, 0x3c, !PT ;  /* 0x0000080429237812 */ /* 0x040fe400078e3cff */
[----:B------:R-:W-:Y:S01]  /*4ca0*/  LOP3.LUT R37, R41, 0xc44, RZ, 0x3c, !PT ;  /* 0x00000c4429257812 */ /* 0x000fe200078e3cff */
[----:B------:R2:W-:Y:S01]  /*4cb0*/  STS [R0+UR5+0x80], R47 ;  /* 0x0000802f00007988 */ /* 0x0005e20008000805 */
[----:B------:R-:W-:Y:S02]  /*4cc0*/  LOP3.LUT R48, R48, R55, RZ, 0xfc, !PT ;  /* 0x0000003730307212 */ /* 0x000fe400078efcff */
[----:B------:R-:W2:Y:S01]  /*4cd0*/  LDC R55, c[0x0][0x3b8] ;  /* 0x0000ee00ff377b82 */ /* 0x000ea20000000800 */
[----:B------:R-:W-:Y:S01]  /*4ce0*/  STS [R35+UR5], R36 ;  /* 0x0000002423007988 */ /* 0x000fe20008000805 */
[----:B------:R-:W-:-:S02]  /*4cf0*/  LOP3.LUT R42, R48, 0x4, RZ, 0x3c, !PT ;  /* 0x00000004302a7812 */ /* 0x000fc400078e3cff */
[C---:B0-----:R-:W-:Y:S01]  /*4d00*/  ISETP.GE.AND P0, PT, R34.reuse, UR14, PT ;  /* 0x0000000e22007c0c */ /* 0x041fe2000bf06270 */
[----:B------:R0:W-:Y:S01]  /*4d10*/  STS [R35+UR5+0x80], R56 ;  /* 0x0000803823007988 */ /* 0x0001e20008000805 */
[----:B-1----:R-:W-:Y:S02]  /*4d20*/  IMAD R34, R34, UR4, RZ ;  /* 0x0000000422227c24 */ /* 0x002fe4000f8e02ff */
[----:B------:R-:W-:Y:S01]  /*4d30*/  ISETP.LT.AND P2, PT, R2, UR15, !P0 ;  /* 0x0000000f02007c0c */ /* 0x000fe2000c741270 */
[----:B------:R-:W-:Y:S01]  /*4d40*/  STS [R37+UR5], R38 ;  /* 0x0000002625007988 */ /* 0x000fe20008000805 */
[----:B------:R-:W-:Y:S02]  /*4d50*/  ISETP.LT.AND P1, PT, R11, UR15, !P0 ;  /* 0x0000000f0b007c0c */ /* 0x000fe4000c721270 */
[C---:B------:R-:W-:Y:S01]  /*4d60*/  IADD3 R51, P4, PT, R34.reuse, UR12, RZ ;  /* 0x0000000c22337c10 */ /* 0x040fe2000ff9e0ff */
[----:B------:R-:W-:Y:S01]  /*4d70*/  STS [R37+UR5+0x80], R58 ;  /* 0x0000803a25007988 */ /* 0x000fe20008000805 */
[----:B------:R-:W-:Y:S02]  /*4d80*/  BAR.SYNC.DEFER_BLOCKING 0x0 ;  /* 0x0000000000007b1d */ /* 0x000fe40000010000 */
[----:B------:R-:W-:-:S02]  /*4d90*/  LEA.HI.X.SX32 R53, R34, UR13, 0x1, P4 ;  /* 0x0000000d22357c11 */ /* 0x000fc4000a0f0eff */
[C---:B------:R-:W-:Y:S02]  /*4da0*/  ISETP.LT.AND P4, PT, R3.reuse, UR15, !P0 ;  /* 0x0000000f03007c0c */ /* 0x040fe4000c781270 */
[----:B------:R-:W-:Y:S01]  /*4db0*/  ISETP.LT.AND P3, PT, R10, UR15, !P0 ;  /* 0x0000000f0a007c0c */ /* 0x000fe2000c761270 */
[-C--:B--2---:R-:W-:Y:S02]  /*4dc0*/  IMAD R0, R2, R55.reuse, RZ ;  /* 0x0000003702007224 */ /* 0x084fe400078e02ff */
[-C--:B------:R-:W-:Y:S02]  /*4dd0*/  IMAD R11, R3, R55.reuse, RZ ;  /* 0x00000037030b7224 */ /* 0x080fe400078e02ff */
[----:B------:R-:W-:Y:S01]  /*4de0*/  IMAD R34, R4, R55, RZ ;  /* 0x0000003704227224 */ /* 0x000fe200078e02ff */
[----:B------:R-:W-:Y:S01]  /*4df0*/  IADD3 R2, P5, PT, R0, R51, RZ ;  /* 0x0000003300027210 */ /* 0x000fe20007fbe0ff */
[----:B0-----:R-:W-:Y:S01]  /*4e00*/  IMAD R35, R5, R55, RZ ;  /* 0x0000003705237224 */ /* 0x001fe200078e02ff */
[----:B------:R-:W-:Y:S01]  /*4e10*/  IADD3 R10, P6, PT, R11, R51, RZ ;  /* 0x000000330b0a7210 */ /* 0x000fe20007fde0ff */
[----:B------:R-:W-:Y:S01]  /*4e20*/  IMAD R36, R6, R55, RZ ;  /* 0x0000003706247224 */ /* 0x000fe200078e02ff */
[-C--:B------:R-:W-:Y:S01]  /*4e30*/  LEA.HI.X.SX32 R3, R0, R53.reuse, 0x1, P5 ;  /* 0x0000003500037211 */ /* 0x080fe200028f0eff */
[----:B------:R-:W-:Y:S01]  /*4e40*/  IMAD R0, R55, 0x20, R0 ;  /* 0x0000002037007824 */ /* 0x000fe200078e0200 */
[----:B------:R-:W-:-:S02]  /*4e50*/  LEA.HI.X.SX32 R11, R11, R53, 0x1, P6 ;  /* 0x000000350b0b7211 */ /* 0x000fc400030f0eff */
[----:B------:R-:W-:Y:S01]  /*4e60*/  ISETP.LT.AND P5, PT, R4, UR15, !P0 ;  /* 0x0000000f04007c0c */ /* 0x000fe2000c7a1270 */
[----:B------:R-:W0:Y:S04]  /*4e70*/  LDS R39, [R48+UR5] ;  /* 0x0000000530277984 */ /* 0x000e280008000800 */
[----:B------:R-:W1:Y:S04]  /*4e80*/  LDS R41, [R42+UR5] ;  /* 0x000000052a297984 */ /* 0x000e680008000800 */
[----:B------:R-:W2:Y:S04]  /*4e90*/  LDS R40, [R48+UR5+0x100] ;  /* 0x0001000530287984 */ /* 0x000ea80008000800 */
[----:B------:R-:W3:Y:S04]  /*4ea0*/  LDS R43, [R42+UR5+0x100] ;  /* 0x000100052a2b7984 */ /* 0x000ee80008000800 */
[----:B------:R-:W4:Y:S04]  /*4eb0*/  LDS R37, [R48+UR5+0x200] ;  /* 0x0002000530257984 */ /* 0x000f280008000800 */
[----:B------:R-:W5:Y:S04]  /*4ec0*/  LDS R38, [R42+UR5+0x200] ;  /* 0x000200052a267984 */ /* 0x000f680008000800 */
[----:B------:R-:W4:Y:S04]  /*4ed0*/  LDS R48, [R48+UR5+0x300] ;  /* 0x0003000530307984 */ /* 0x000f280008000800 */
[----:B------:R-:W5:Y:S01]  /*4ee0*/  LDS R42, [R42+UR5+0x300] ;  /* 0x000300052a2a7984 */ /* 0x000f620008000800 */
[----:B0-----:R-:W-:-:S02]  /*4ef0*/  PRMT R45, R39, 0x7770, RZ ;  /* 0x00007770272d7816 */ /* 0x001fc400000000ff */
[----:B-1----:R-:W-:-:S03]  /*4f00*/  PRMT R47, R41, 0x7770, RZ ;  /* 0x00007770292f7816 */ /* 0x002fc600000000ff */
[----:B------:R-:W-:Y:S01]  /*4f10*/  @P2 STG.E.U8 desc[UR10][R2.64], R45 ;  /* 0x0000002d02002986 */ /* 0x000fe2000c10110a */
[----:B------:R-:W-:Y:S02]  /*4f20*/  IADD3 R4, P2, PT, R34, R51, RZ ;  /* 0x0000003322047210 */ /* 0x000fe40007f5e0ff */
[----:B--2---:R-:W-:Y:S01]  /*4f30*/  PRMT R49, R40, 0x7770, RZ ;  /* 0x0000777028317816 */ /* 0x004fe200000000ff */
[----:B------:R3:W-:Y:S01]  /*4f40*/  @P4 STG.E.U8 desc[UR10][R10.64], R47 ;  /* 0x0000002f0a004986 */ /* 0x0007e2000c10110a */
[----:B------:R-:W-:Y:S02]  /*4f50*/  ISETP.LT.AND P4, PT, R5, UR15, !P0 ;  /* 0x0000000f05007c0c */ /* 0x000fe4000c781270 */
[----:B------:R-:W-:Y:S02]  /*4f60*/  LEA.HI.X.SX32 R5, R34, R53, 0x1, P2 ;  /* 0x0000003522057211 */ /* 0x000fe400010f0eff */
[C---:B------:R-:W-:Y:S02]  /*4f70*/  IADD3 R34, P6, PT, R35.reuse, R51, RZ ;  /* 0x0000003323227210 */ /* 0x040fe40007fde0ff */
[----:B------:R-:W-:Y:S01]  /*4f80*/  ISETP.LT.AND P2, PT, R6, UR15, !P0 ;  /* 0x0000000f06007c0c */ /* 0x000fe2000c741270 */
[----:B------:R0:W-:Y:S01]  /*4f90*/  @P5 STG.E.U8 desc[UR10][R4.64], R49 ;  /* 0x0000003104005986 */ /* 0x0001e2000c10110a */
[----:B------:R-:W-:-:S02]  /*4fa0*/  LEA.HI.X.SX32 R35, R35, R53, 0x1, P6 ;  /* 0x0000003523237211 */ /* 0x000fc400030f0eff */
[C---:B------:R-:W-:Y:S01]  /*4fb0*/  ISETP.LT.AND P6, PT, R7.reuse, UR15, !P0 ;  /* 0x0000000f07007c0c */ /* 0x040fe2000c7c1270 */
[-C--:B------:R-:W-:Y:S01]  /*4fc0*/  IMAD R7, R7, R55.reuse, RZ ;  /* 0x0000003707077224 */ /* 0x080fe200078e02ff */
[----:B---3--:R-:W-:Y:S01]  /*4fd0*/  PRMT R11, R43, 0x7770, RZ ;  /* 0x000077702b0b7816 */ /* 0x008fe200000000ff */
[----:B------:R-:W-:Y:S01]  /*4fe0*/  IMAD R10, R9, R55, RZ ;  /* 0x00000037090a7224 */ /* 0x000fe200078e02ff */
[-C--:B------:R-:W-:Y:S02]  /*4ff0*/  IADD3 R2, P5, PT, R36, R51.reuse, RZ ;  /* 0x0000003324027210 */ /* 0x080fe40007fbe0ff */
[----:B----4-:R-:W-:Y:S01]  /*5000*/  PRMT R45, R37, 0x7770, RZ ;  /* 0x00007770252d7816 */ /* 0x010fe200000000ff */
[----:B------:R-:W-:Y:S01]  /*5010*/  @P4 STG.E.U8 desc[UR10][R34.64], R11 ;  /* 0x0000000b22004986 */ /* 0x000fe2000c10110a */
[----:B------:R-:W-:Y:S01]  /*5020*/  IADD3 R6, P4, PT, R7, R51, RZ ;  /* 0x0000003307067210 */ /* 0x000fe20007f9e0ff */
[----:B0-----:R-:W-:Y:S01]  /*5030*/  IMAD R5, R8, R55, RZ ;  /* 0x0000003708057224 */ /* 0x001fe200078e02ff */
[----:B------:R-:W-:-:S02]  /*5040*/  LEA.HI.X.SX32 R3, R36, R53, 0x1, P5 ;  /* 0x0000003524037211 */ /* 0x000fc400028f0eff */
[----:B------:R-:W-:Y:S02]  /*5050*/  LEA.HI.X.SX32 R7, R7, R53, 0x1, P4 ;  /* 0x0000003507077211 */ /* 0x000fe400020f0eff */
[----:B-----5:R-:W-:Y:S01]  /*5060*/  PRMT R47, R38, 0x7770, RZ ;  /* 0x00007770262f7816 */ /* 0x020fe200000000ff */
[----:B------:R0:W-:Y:S01]  /*5070*/  @P2 STG.E.U8 desc[UR10][R2.64], R45 ;  /* 0x0000002d02002986 */ /* 0x0001e2000c10110a */
[----:B------:R-:W-:Y:S02]  /*5080*/  ISETP.LT.AND P5, PT, R8, UR15, !P0 ;  /* 0x0000000f08007c0c */ /* 0x000fe4000c7a1270 */
[----:B------:R-:W-:Y:S01]  /*5090*/  ISETP.LT.AND P4, PT, R9, UR15, !P0 ;  /* 0x0000000f09007c0c */ /* 0x000fe2000c781270 */
[----:B------:R1:W-:Y:S01]  /*50a0*/  @P6 STG.E.U8 desc[UR10][R6.64], R47 ;  /* 0x0000002f06006986 */ /* 0x0003e2000c10110a */
[-C--:B------:R-:W-:Y:S02]  /*50b0*/  IADD3 R8, P6, PT, R10, R51.reuse, RZ ;  /* 0x000000330a087210 */ /* 0x080fe40007fde0ff */
[----:B------:R-:W-:-:S02]  /*50c0*/  IADD3 R4, P2, PT, R5, R51, RZ ;  /* 0x0000003305047210 */ /* 0x000fc40007f5e0ff */
[-C--:B------:R-:W-:Y:S02]  /*50d0*/  LEA.HI.X.SX32 R9, R10, R53.reuse, 0x1, P6 ;  /* 0x000000350a097211 */ /* 0x080fe400030f0eff */
[----:B------:R-:W-:Y:S02]  /*50e0*/  LEA.HI.X.SX32 R5, R5, R53, 0x1, P2 ;  /* 0x0000003505057211 */ /* 0x000fe400010f0eff */
[----:B0-----:R-:W-:Y:S02]  /*50f0*/  IADD3 R2, P6, PT, R0, R51, RZ ;  /* 0x0000003300027210 */ /* 0x001fe40007fde0ff */
[----:B------:R-:W-:Y:S01]  /*5100*/  PRMT R11, R48, 0x7770, RZ ;  /* 0x00007770300b7816 */ /* 0x000fe200000000ff */
[C---:B-1----:R-:W-:Y:S01]  /*5110*/  IMAD R7, R55.reuse, 0x4, R0 ;  /* 0x0000000437077824 */ /* 0x042fe200078e0200 */
[----:B------:R-:W-:Y:S02]  /*5120*/  PRMT R35, R42, 0x7770, RZ ;  /* 0x000077702a237816 */ /* 0x000fe400000000ff */
[----:B------:R-:W-:Y:S01]  /*5130*/  LEA.HI.X.SX32 R3, R0, R53, 0x1, P6 ;  /* 0x0000003500037211 */ /* 0x000fe200030f0eff */
[----:B------:R-:W-:Y:S01]  /*5140*/  IMAD R0, R55, 0x4, R7 ;  /* 0x0000000437007824 */ /* 0x000fe200078e0207 */
[----:B------:R-:W-:Y:S01]  /*5150*/  IADD3 R6, P6, PT, R7, R51, RZ ;  /* 0x0000003307067210 */ /* 0x000fe20007fde0ff */
[----:B------:R0:W-:Y:S01]  /*5160*/  @P5 STG.E.U8 desc[UR10][R4.64], R11 ;  /* 0x0000000b04005986 */ /* 0x0001e2000c10110a */
[----:B------:R-:W-:-:S02]  /*5170*/  ISETP.LT.AND P5, PT, R13, UR15, !P0 ;  /* 0x0000000f0d007c0c */ /* 0x000fc4000c7a1270 */
[----:B------:R-:W-:Y:S01]  /*5180*/  LEA.HI.X.SX32 R7, R7, R53, 0x1, P6 ;  /* 0x0000003507077211 */ /* 0x000fe200030f0eff */
[----:B------:R1:W-:Y:S01]  /*5190*/  @P4 STG.E.U8 desc[UR10][R8.64], R35 ;  /* 0x0000002308004986 */ /* 0x0003e2000c10110a */
[----:B------:R-:W-:Y:S02]  /*51a0*/  PRMT R13, R39, 0x7771, RZ ;  /* 0x00007771270d7816 */ /* 0x000fe400000000ff */
[----:B------:R-:W-:Y:S02]  /*51b0*/  ISETP.LT.AND P2, PT, R12, UR15, !P0 ;  /* 0x0000000f0c007c0c */ /* 0x000fe4000c741270 */
[----:B------:R-:W-:Y:S01]  /*51c0*/  ISETP.LT.AND P4, PT, R14, UR15, !P0 ;  /* 0x0000000f0e007c0c */ /* 0x000fe2000c781270 */
[----:B------:R2:W-:Y:S01]  /*51d0*/  @P3 STG.E.U8 desc[UR10][R2.64], R13 ;  /* 0x0000000d02003986 */ /* 0x0005e2000c10110a */
[----:B------:R-:W-:Y:S02]  /*51e0*/  ISETP.LT.AND P3, PT, R15, UR15, !P0 ;  /* 0x0000000f0f007c0c */ /* 0x000fe4000c761270 */
[----:B0-----:R-:W-:-:S02]  /*51f0*/  IADD3 R4, P6, PT, R0, R51, RZ ;  /* 0x0000003300047210 */ /* 0x001fc40007fde0ff */
[----:B------:R-:W-:Y:S01]  /*5200*/  PRMT R11, R41, 0x7771, RZ ;  /* 0x00007771290b7816 */ /* 0x000fe200000000ff */
[C---:B-1----:R-:W-:Y:S01]  /*5210*/  IMAD R9, R55.reuse, 0x4, R0 ;  /* 0x0000000437097824 */ /* 0x042fe200078e0200 */
[----:B------:R-:W-:Y:S02]  /*5220*/  LEA.HI.X.SX32 R5, R0, R53, 0x1, P6 ;  /* 0x0000003500057211 */ /* 0x000fe400030f0eff */
[----:B------:R-:W-:Y:S01]  /*5230*/  PRMT R15, R40, 0x7771, RZ ;  /* 0x00007771280f7816 */ /* 0x000fe200000000ff */
[----:B------:R-:W-:Y:S01]  /*5240*/  IMAD R0, R55, 0x4, R9 ;  /* 0x0000000437007824 */ /* 0x000fe200078e0209 */
[----:B------:R-:W-:Y:S01]  /*5250*/  IADD3 R8, P6, PT, R9, R51, RZ ;  /* 0x0000003309087210 */ /* 0x000fe20007fde0ff */
[----:B------:R0:W-:Y:S01]  /*5260*/  @P1 STG.E.U8 desc[UR10][R6.64], R11 ;  /* 0x0000000b06001986 */ /* 0x0001e2000c10110a */
[----:B--2---:R-:W-:Y:S01]  /*5270*/  PRMT R13, R43, 0x7771, RZ ;  /* 0x000077712b0d7816 */ /* 0x004fe200000000ff */
[----:B------:R-:W-:Y:S01]  /*5280*/  IMAD R10, R55, 0x4, R0 ;  /* 0x00000004370a7824 */ /* 0x000fe200078e0200 */
[----:B------:R-:W-:Y:S01]  /*5290*/  LEA.HI.X.SX32 R9, R9, R53, 0x1, P6 ;  /* 0x0000003509097211 */ /* 0x000fe200030f0eff */
[----:B------:R1:W-:Y:S01]  /*52a0*/  @P2 STG.E.U8 desc[UR10][R4.64], R15 ;  /* 0x0000000f04002986 */ /* 0x0003e2000c10110a */
[----:B------:R-:W-:-:S02]  /*52b0*/  IADD3 R2, P6, PT, R0, R51, RZ ;  /* 0x0000003300027210 */ /* 0x000fc40007fde0ff */
[----:B------:R-:W-:Y:S01]  /*52c0*/  ISETP.LT.AND P1, PT, R16, UR15, !P0 ;  /* 0x0000000f10007c0c */ /* 0x000fe2000c721270 */
[----:B------:R2:W-:Y:S01]  /*52d0*/  @P5 STG.E.U8 desc[UR10][R8.64], R13 ;  /* 0x0000000d08005986 */ /* 0x0005e2000c10110a */
[----:B------:R-:W-:Y:S01]  /*52e0*/  LEA.HI.X.SX32 R3, R0, R53, 0x1, P6 ;  /* 0x0000003500037211 */ /* 0x000fe200030f0eff */
[----:B------:R-:W-:Y:S01]  /*52f0*/  IMAD R0, R55, 0x4, R10 ;  /* 0x0000000437007824 */ /* 0x000fe200078e020a */
[----:B------:R-:W-:Y:S02]  /*5300*/  ISETP.LT.AND P2, PT, R17, UR15, !P0 ;  /* 0x0000000f11007c0c */ /* 0x000fe4000c741270 */
[C---:B0-----:R-:W-:Y:S02]  /*5310*/  IADD3 R6, P6, PT, R10.reuse, R51, RZ ;  /* 0x000000330a067210 */ /* 0x041fe40007fde0ff */
[----:B------:R-:W-:Y:S02]  /*5320*/  PRMT R11, R37, 0x7771, RZ ;  /* 0x00007771250b7816 */ /* 0x000fe400000000ff */
[----:B------:R-:W-:-:S02]  /*5330*/  LEA.HI.X.SX32 R7, R10, R53, 0x1, P6 ;  /* 0x000000350a077211 */ /* 0x000fc400030f0eff */
[----:B-1----:R-:W-:Y:S01]  /*5340*/  IADD3 R4, P6, PT, R0, R51, RZ ;  /* 0x0000003300047210 */ /* 0x002fe20007fde0ff */
[C---:B--2---:R-:W-:Y:S01]  /*5350*/  IMAD R9, R55.reuse, 0x4, R0 ;  /* 0x0000000437097824 */ /* 0x044fe200078e0200 */
[----:B------:R-:W-:Y:S01]  /*5360*/  PRMT R15, R38, 0x7771, RZ ;  /* 0x00007771260f7816 */ /* 0x000fe200000000ff */
[----:B------:R0:W-:Y:S01]  /*5370*/  @P4 STG.E.U8 desc[UR10][R2.64], R11 ;  /* 0x0000000b02004986 */ /* 0x0001e2000c10110a */
[----:B------:R-:W-:Y:S01]  /*5380*/  LEA.HI.X.SX32 R5, R0, R53, 0x1, P6 ;  /* 0x0000003500057211 */ /* 0x000fe200030f0eff */
[----:B------:R-:W-:Y:S01]  /*5390*/  IMAD R0, R55, 0x4, R9 ;  /* 0x0000000437007824 */ /* 0x000fe200078e0209 */
[C---:B------:R-:W-:Y:S01]  /*53a0*/  IADD3 R8, P6, PT, R9.reuse, R51, RZ ;  /* 0x0000003309087210 */ /* 0x040fe20007fde0ff */
[----:B------:R1:W-:Y:S01]  /*53b0*/  @P3 STG.E.U8 desc[UR10][R6.64], R15 ;  /* 0x0000000f06003986 */ /* 0x0003e2000c10110a */
[----:B------:R-:W-:Y:S02]  /*53c0*/  PRMT R13, R48, 0x7771, RZ ;  /* 0x00007771300d7816 */ /* 0x000fe400000000ff */
[----:B------:R-:W-:-:S02]  /*53d0*/  LEA.HI.X.SX32 R9, R9, R53, 0x1, P6 ;  /* 0x0000003509097211 */ /* 0x000fc400030f0eff */
[----:B------:R-:W-:Y:S01]  /*53e0*/  ISETP.LT.AND P5, PT, R18, UR15, !P0 ;  /* 0x0000000f12007c0c */ /* 0x000fe2000c7a1270 */
[----:B------:R2:W-:Y:S01]  /*53f0*/  @P1 STG.E.U8 desc[UR10][R4.64], R13 ;  /* 0x0000000d04001986 */ /* 0x0005e2000c10110a */
[----:B------:R-:W-:Y:S02]  /*5400*/  ISETP.LT.AND P4, PT, R19, UR15, !P0 ;  /* 0x0000000f13007c0c */ /* 0x000fe4000c781270 */
[----:B0-----:R-:W-:Y:S02]  /*5410*/  IADD3 R2, P6, PT, R0, R51, RZ ;  /* 0x0000003300027210 */ /* 0x001fe40007fde0ff */
[----:B------:R-:W-:Y:S01]  /*5420*/  PRMT R11, R42, 0x7771, RZ ;  /* 0x000077712a0b7816 */ /* 0x000fe200000000ff */
[----:B-1----:R-:W-:Y:S01]  /*5430*/  IMAD R7, R55, 0x4, R0 ;  /* 0x0000000437077824 */ /* 0x002fe200078e0200 */
        /* <DEDUP_REMOVED lines=15> */
[----:B0-----:R-:W-:Y:S02]  /*5530*/  IADD3 R8, P6, PT, R10, R51, RZ ;  /* 0x000000330a087210 */ /* 0x001fe40007fde0ff */
[----:B------:R-:W-:Y:S02]  /*5540*/  PRMT R11, R40, 0x7772, RZ ;  /* 0x00007772280b7816 */ /* 0x000fe400000000ff */
[----:B------:R-:W-:-:S02]  /*5550*/  LEA.HI.X.SX32 R9, R10, R53, 0x1, P6 ;  /* 0x000000350a097211 */ /* 0x000fc400030f0eff */
[C---:B-1----:R-:W-:Y:S01]  /*5560*/  IADD3 R2, P6, PT, R0.reuse, R51, RZ ;  /* 0x0000003300027210 */ /* 0x042fe20007fde0ff */
[----:B--2---:R-:W-:Y:S01]  /*5570*/  IMAD R7, R55, 0x4, R0 ;  /* 0x0000000437077824 */ /* 0x004fe200078e0200 */
[----:B------:R-:W-:Y:S01]  /*5580*/  PRMT R15, R43, 0x7772, RZ ;  /* 0x000077722b0f7816 */ /* 0x000fe200000000ff */
[----:B------:R0:W-:Y:S01]  /*5590*/  @P3 STG.E.U8 desc[UR10][R4.64], R11 ;  /* 0x0000000b04003986 */ /* 0x0001e2000c10110a */
[----:B------:R-:W-:Y:S01]  /*55a0*/  LEA.HI.X.SX32 R3, R0, R53, 0x1, P6 ;  /* 0x0000003500037211 */ /* 0x000fe200030f0eff */
[----:B------:R-:W-:Y:S01]  /*55b0*/  IMAD R0, R55, 0x4, R7 ;  /* 0x0000000437007824 */ /* 0x000fe200078e0207 */
[C---:B------:R-:W-:Y:S01]  /*55c0*/  IADD3 R6, P6, PT, R7.reuse, R51, RZ ;  /* 0x0000003307067210 */ /* 0x040fe20007fde0ff */
[----:B------:R1:W-:Y:S01]  /*55d0*/  @P1 STG.E.U8 desc[UR10][R8.64], R15 ;  /* 0x0000000f08001986 */ /* 0x0003e2000c10110a */
[----:B------:R-:W-:Y:S02]  /*55e0*/  ISETP.LT.AND P2, PT, R22, UR15, !P0 ;  /* 0x0000000f16007c0c */ /* 0x000fe4000c741270 */
[----:B------:R-:W-:-:S02]  /*55f0*/  LEA.HI.X.SX32 R7, R7, R53, 0x1, P6 ;  /* 0x0000003507077211 */ /* 0x000fc400030f0eff */
[----:B------:R-:W-:Y:S02]  /*5600*/  PRMT R13, R37, 0x7772, RZ ;  /* 0x00007772250d7816 */ /* 0x000fe400000000ff */
[----:B------:R-:W-:Y:S02]  /*5610*/  ISETP.LT.AND P5, PT, R23, UR15, !P0 ;  /* 0x0000000f17007c0c */ /* 0x000fe4000c7a1270 */
[----:B0-----:R-:W-:Y:S02]  /*5620*/  IADD3 R4, P6, PT, R0, R51, RZ ;  /* 0x0000003300047210 */ /* 0x001fe40007fde0ff */
[----:B------:R-:W-:Y:S01]  /*5630*/  ISETP.LT.AND P4, PT, R24, UR15, !P0 ;  /* 0x0000000f18007c0c */ /* 0x000fe2000c781270 */
[----:B-1----:R-:W-:Y:S01]  /*5640*/  IMAD R9, R55, 0x4, R0 ;  /* 0x0000000437097824 */ /* 0x002fe200078e0200 */
[----:B------:R-:W-:Y:S01]  /*5650*/  LEA.HI.X.SX32 R5, R0, R53, 0x1, P6 ;  /* 0x0000003500057211 */ /* 0x000fe200030f0eff */
[----:B------:R0:W-:Y:S01]  /*5660*/  @P2 STG.E.U8 desc[UR10][R2.64], R13 ;  /* 0x0000000d02002986 */ /* 0x0001e2000c10110a */
[----:B------:R-:W-:Y:S01]  /*5670*/  ISETP.LT.AND P3, PT, R25, UR15, !P0 ;  /* 0x0000000f19007c0c */ /* 0x000fe2000c761270 */
[----:B------:R-:W-:Y:S01]  /*5680*/  IMAD R0, R55, 0x4, R9 ;  /* 0x0000000437007824 */ /* 0x000fe200078e0209 */
[----:B------:R-:W-:-:S02]  /*5690*/  IADD3 R8, P6, PT, R9, R51, RZ ;  /* 0x0000003309087210 */ /* 0x000fc40007fde0ff */
[----:B------:R-:W-:Y:S01]  /*56a0*/  ISETP.LT.AND P1, PT, R26, UR15, !P0 ;  /* 0x0000000f1a007c0c */ /* 0x000fe2000c721270 */
[----:B------:R-:W-:Y:S01]  /*56b0*/  IMAD R10, R55, 0x4, R0 ;  /* 0x00000004370a7824 */ /* 0x000fe200078e0200 */
[----:B------:R-:W-:Y:S02]  /*56c0*/  LEA.HI.X.SX32 R9, R9, R53, 0x1, P6 ;  /* 0x0000003509097211 */ /* 0x000fe400030f0eff */
[----:B------:R-:W-:Y:S02]  /*56d0*/  PRMT R11, R38, 0x7772, RZ ;  /* 0x00007772260b7816 */ /* 0x000fe400000000ff */
[----:B------:R-:W-:Y:S02]  /*56e0*/  ISETP.LT.AND P2, PT, R27, UR15, !P0 ;  /* 0x0000000f1b007c0c */ /* 0x000fe4000c741270 */
[----:B0-----:R-:W-:Y:S01]  /*56f0*/  IADD3 R2, P6, PT, R0, R51, RZ ;  /* 0x0000003300027210 */ /* 0x001fe20007fde0ff */
[----:B------:R0:W-:Y:S01]  /*5700*/  @P5 STG.E.U8 desc[UR10][R6.64], R11 ;  /* 0x0000000b06005986 */ /* 0x0001e2000c10110a */
[----:B------:R-:W-:-:S02]  /*5710*/  PRMT R15, R48, 0x7772, RZ ;  /* 0x00007772300f7816 */ /* 0x000fc400000000ff */
[----:B------:R-:W-:Y:S01]  /*5720*/  LEA.HI.X.SX32 R3, R0, R53, 0x1, P6 ;  /* 0x0000003500037211 */ /* 0x000fe200030f0eff */
[----:B------:R-:W-:Y:S01]  /*5730*/  IMAD R0, R55, 0x4, R10 ;  /* 0x0000000437007824 */ /* 0x000fe200078e020a */
[----:B------:R-:W-:Y:S01]  /*5740*/  PRMT R13, R42, 0x7772, RZ ;  /* 0x000077722a0d7816 */ /* 0x000fe200000000ff */
[----:B------:R1:W-:Y:S01]  /*5750*/  @P4 STG.E.U8 desc[UR10][R4.64], R15 ;  /* 0x0000000f04004986 */ /* 0x0003e2000c10110a */
[----:B------:R-:W-:Y:S02]  /*5760*/  PRMT R39, R39, 0x7773, RZ ;  /* 0x0000777327277816 */ /* 0x000fe400000000ff */
[----:B------:R-:W-:Y:S01]  /*5770*/  PRMT R41, R41, 0x7773, RZ ;  /* 0x0000777329297816 */ /* 0x000fe200000000ff */
[----:B------:R2:W-:Y:S01]  /*5780*/  @P3 STG.E.U8 desc[UR10][R8.64], R13 ;  /* 0x0000000d08003986 */ /* 0x0005e2000c10110a */
[----:B------:R-:W-:Y:S01]  /*5790*/  ISETP.LT.AND P5, PT, R28, UR15, !P0 ;  /* 0x0000000f1c007c0c */ /* 0x000fe2000c7a1270 */
[----:B0-----:R-:W-:Y:S01]  /*57a0*/  IMAD R11, R55, 0x4, R0 ;  /* 0x00000004370b7824 */ /* 0x001fe200078e0200 */
[C---:B------:R-:W-:Y:S01]  /*57b0*/  IADD3 R6, P6, PT, R10.reuse, R51, RZ ;  /* 0x000000330a067210 */ /* 0x040fe20007fde0ff */
[----:B------:R0:W-:Y:S01]  /*57c0*/  @P1 STG.E.U8 desc[UR10][R2.64], R39 ;  /* 0x0000002702001986 */ /* 0x0001e2000c10110a */
[----:B------:R-:W-:Y:S01]  /*57d0*/  ISETP.LT.AND P4, PT, R29, UR15, !P0 ;  /* 0x0000000f1d007c0c */ /* 0x000fe2000c781270 */
[----:B------:R-:W-:Y:S01]  /*57e0*/  IMAD R12, R55, 0x4, R11 ;  /* 0x00000004370c7824 */ /* 0x000fe200078e020b */
[----:B------:R-:W-:-:S02]  /*57f0*/  LEA.HI.X.SX32 R7, R10, R53, 0x1, P6 ;  /* 0x000000350a077211 */ /* 0x000fc400030f0eff */
[-C--:B-1----:R-:W-:Y:S02]  /*5800*/  IADD3 R4, P1, PT, R0, R51.reuse, RZ ;  /* 0x0000003300047210 */ /* 0x082fe40007f3e0ff */
[----:B------:R-:W-:Y:S01]  /*5810*/  ISETP.LT.AND P3, PT, R30, UR15, !P0 ;  /* 0x0000000f1e007c0c */ /* 0x000fe2000c761270 */
[----:B--2---:R-:W-:Y:S01]  /*5820*/  IMAD R13, R55, 0x4, R12 ;  /* 0x00000004370d7824 */ /* 0x004fe200078e020c */
[----:B------:R1:W-:Y:S01]  /*5830*/  @P2 STG.E.U8 desc[UR10][R6.64], R41 ;  /* 0x0000002906002986 */ /* 0x0003e2000c10110a */
[----:B------:R-:W-:Y:S02]  /*5840*/  IADD3 R8, P2, PT, R11, R51, RZ ;  /* 0x000000330b087210 */ /* 0x000fe40007f5e0ff */
[----:B------:R-:W-:Y:S01]  /*5850*/  LEA.HI.X.SX32 R5, R0, R53, 0x1, P1 ;  /* 0x0000003500057211 */ /* 0x000fe200008f0eff */
[----:B------:R-:W-:Y:S01]  /*5860*/  IMAD R0, R55, 0x4, R13 ;  /* 0x0000000437007824 */ /* 0x000fe200078e020d */
[----:B0-----:R-:W-:Y:S02]  /*5870*/  IADD3 R2, P1, PT, R13, R51, RZ ;  /* 0x000000330d027210 */ /* 0x001fe40007f3e0ff */
[----:B------:R-:W-:-:S02]  /*5880*/  LEA.HI.X.SX32 R9, R11, R53, 0x1, P2 ;  /* 0x000000350b097211 */ /* 0x000fc400010f0eff */
[----:B------:R-:W-:Y:S02]  /*5890*/  IADD3 R10, P6, PT, R12, R51, RZ ;  /* 0x000000330c0a7210 */ /* 0x000fe40007fde0ff */
[----:B------:R-:W-:Y:S01]  /*58a0*/  ISETP.LT.AND P2, PT, R31, UR15, !P0 ;  /* 0x0000000f1f007c0c */ /* 0x000fe2000c741270 */
[----:B-1----:R-:W-:Y:S01]  /*58b0*/  IMAD R7, R55, 0x4, R0 ;  /* 0x0000000437077824 */ /* 0x002fe200078e0200 */
[-C--:B------:R-:W-:Y:S02]  /*58c0*/  LEA.HI.X.SX32 R3, R13, R53.reuse, 0x1, P1 ;  /* 0x000000350d037211 */ /* 0x080fe400008f0eff */
[----:B------:R-:W-:Y:S02]  /*58d0*/  ISETP.LT.AND P1, PT, R32, UR15, !P0 ;  /* 0x0000000f20007c0c */ /* 0x000fe4000c721270 */
[----:B------:R-:W-:Y:S02]  /*58e0*/  ISETP.LT.AND P0, PT, R33, UR15, !P0 ;  /* 0x0000000f21007c0c */ /* 0x000fe4000c701270 */
[----:B------:R-:W-:-:S02]  /*58f0*/  LEA.HI.X.SX32 R11, R12, R53, 0x1, P6 ;  /* 0x000000350c0b7211 */ /* 0x000fc400030f0eff */
[----:B------:R-:W-:Y:S02]  /*5900*/  IADD3 R12, P6, PT, R0, R51, RZ ;  /* 0x00000033000c7210 */ /* 0x000fe40007fde0ff */
[----:B------:R-:W-:Y:S02]  /*5910*/  PRMT R15, R40, 0x7773, RZ ;  /* 0x00007773280f7816 */ /* 0x000fe400000000ff */
[----:B------:R-:W-:Y:S02]  /*5920*/  PRMT R43, R43, 0x7773, RZ ;  /* 0x000077732b2b7816 */ /* 0x000fe400000000ff */
[----:B------:R-:W-:Y:S01]  /*5930*/  PRMT R37, R37, 0x7773, RZ ;  /* 0x0000777325257816 */ /* 0x000fe200000000ff */
[----:B------:R0:W-:Y:S01]  /*5940*/  @P5 STG.E.U8 desc[UR10][R4.64], R15 ;  /* 0x0000000f04005986 */ /* 0x0001e2000c10110a */
[----:B------:R-:W-:Y:S02]  /*5950*/  PRMT R17, R38, 0x7773, RZ ;  /* 0x0000777326117816 */ /* 0x000fe400000000ff */
[----:B------:R-:W-:Y:S01]  /*5960*/  LEA.HI.X.SX32 R13, R0, R53, 0x1, P6 ;  /* 0x00000035000d7211 */ /* 0x000fe200030f0eff */
[----:B------:R0:W-:Y:S01]  /*5970*/  @P4 STG.E.U8 desc[UR10][R8.64], R43 ;  /* 0x0000002b08004986 */ /* 0x0001e2000c10110a */
[----:B------:R-:W-:-:S02]  /*5980*/  PRMT R19, R48, 0x7773, RZ ;  /* 0x0000777330137816 */ /* 0x000fc400000000ff */
[C---:B------:R-:W-:Y:S01]  /*5990*/  IADD3 R6, P6, PT, R7.reuse, R51, RZ ;  /* 0x0000003307067210 */ /* 0x040fe20007fde0ff */
[----:B------:R0:W-:Y:S01]  /*59a0*/  @P3 STG.E.U8 desc[UR10][R10.64], R37 ;  /* 0x000000250a003986 */ /* 0x0001e2000c10110a */
[----:B------:R-:W-:Y:S02]  /*59b0*/  PRMT R21, R42, 0x7773, RZ ;  /* 0x000077732a157816 */ /* 0x000fe400000000ff */
[----:B------:R-:W-:Y:S01]  /*59c0*/  LEA.HI.X.SX32 R7, R7, R53, 0x1, P6 ;  /* 0x0000003507077211 */ /* 0x000fe200030f0eff */
[----:B------:R0:W-:Y:S04]  /*59d0*/  @P2 STG.E.U8 desc[UR10][R2.64], R17 ;  /* 0x0000001102002986 */ /* 0x0001e8000c10110a */
[----:B------:R0:W-:Y:S01]  /*59e0*/  @P1 STG.E.U8 desc[UR10][R12.64], R19 ;  /* 0x000000130c001986 */ /* 0x0001e2000c10110a */
[----:B------:R-:W-:Y:S05]  /*59f0*/  @!P0 EXIT ;  /* 0x000000000000894d */ /* 0x000fea0003800000 */
[----:B------:R-:W-:Y:S01]  /*5a00*/  STG.E.U8 desc[UR10][R6.64], R21 ;  /* 0x0000001506007986 */ /* 0x000fe2000c10110a */
[----:B------:R-:W-:Y:S05]  /*5a10*/  EXIT ;  /* 0x000000000000794d */ /* 0x000fea0003800000 */
.L_x_3:
[----:B------:R-:W-:-:S00]  /*5a20*/  BRA `(.L_x_3) ;  /* 0xfffffffc00fc7947 */ /* 0x000fc0000383ffff */
[----:B------:R-:W-:-:S00]  /*5a30*/  NOP ;  /* 0x0000000000007918 */ /* 0x000fc00000000000 */
        /* <DEDUP_REMOVED lines=12> */
.L_x_4:


//--------------------- .nv.shared.matmul_kernel  --------------------------
	.section	.nv.shared.matmul_kernel,"aw",@nobits
	.sectionflags	@""
	.align	16
	.zero		1024


//--------------------- .nv.shared.reserved.0     --------------------------
	.section	.nv.shared.reserved.0,"aw",@nobits
	.weak		__nv_reservedSMEM_offset_0_alias
	.size		__nv_reservedSMEM_offset_0_alias, 0, 64
	.other		__nv_reservedSMEM_offset_0_alias,@"STO_CUDA_RESERVED_SHARED STV_DEFAULT"
__nv_reservedSMEM_offset_0_alias:
	.zero		0
	.zero		64


//--------------------- .nv.constant0.matmul_kernel --------------------------
	.section	.nv.constant0.matmul_kernel,"a",@progbits
	.sectionflags	@""
	.align	4
.nv.constant0.matmul_kernel:
	.zero		976


//--------------------- SYMBOLS --------------------------

	.type		.nv.reservedSmem.offset0,@object
	.size		.nv.reservedSmem.offset0,0x4
	.type		.nv.reservedSmem.cap,@object
	.size		.nv.reservedSmem.cap,0x4
